def gluon_mma(
    a_ptr,
    b_ptr,
    c_ptr,
    M: gl.constexpr,
    N: gl.constexpr,
    K: gl.constexpr,
    BLK_A: gl.constexpr,
    BLK_B: gl.constexpr,
    SHARED_A: gl.constexpr,
    SHARED_B: gl.constexpr,
    ACC_LAYOUT: gl.constexpr,
    TMEM_LAYOUT: gl.constexpr,
    USE_TCGEN05: gl.constexpr,
    IS_ASYNC: gl.constexpr,
):
    offs_m = gl.arange(0, M, layout=gl.SliceLayout(1, BLK_A))
    offs_ka = gl.arange(0, K, layout=gl.SliceLayout(0, BLK_A))
    offs_kb = gl.arange(0, K, layout=gl.SliceLayout(1, BLK_B))
    offs_n = gl.arange(0, N, layout=gl.SliceLayout(0, BLK_B))
    a = gl.load(a_ptr + offs_m[:, None] * K + offs_ka[None, :])
    b = gl.load(b_ptr + offs_kb[:, None] * N + offs_n[None, :])
    a_smem = gl.allocate_shared_memory(a.dtype, [M, K], SHARED_A, a)
    b_smem = gl.allocate_shared_memory(b.dtype, [K, N], SHARED_B, b)

    if USE_TCGEN05:
        fence_async_shared()
        bar = gl.allocate_shared_memory(gl.int64, [1], mbarrier.MBarrierLayout())
        mbarrier.init(bar, count=1)
        acc_tmem = allocate_tensor_memory(gl.float32, [M, N], TMEM_LAYOUT)
        tcgen05_mma(a_smem, b_smem, acc_tmem, use_acc=False)
        tcgen05_commit(bar)
        mbarrier.wait(bar, phase=0)
        mbarrier.invalidate(bar)
        acc = acc_tmem.load(ACC_LAYOUT)
    else:
        acc = gl.zeros([M, N], dtype=gl.float32, layout=ACC_LAYOUT)
        acc = hopper.warpgroup_mma(a_smem, b_smem, acc, is_async=IS_ASYNC)
        if IS_ASYNC:
            acc = hopper.warpgroup_mma_wait(num_outstanding=0, deps=[acc])

    out_layout: gl.constexpr = gl.BlockedLayout(
        [1, 1], [1, 32], [gl.num_warps(), 1], [1, 0]
    )
    acc = gl.convert_layout(acc, out_layout)
    offs_cm = gl.arange(0, M, layout=gl.SliceLayout(1, out_layout))
    offs_cn = gl.arange(0, N, layout=gl.SliceLayout(0, out_layout))
    gl.store(c_ptr + offs_cm[:, None] * N + offs_cn[None, :], acc)

# config = {"BLOCK_K": 128, "BLOCK_M": 128, "BLOCK_N": 64, "arch": "sm_100", "dtype": "fp8e4m3", "is_async": 1, "num_warps": 4}
# arch = sm_100


// ===== COMPILED SASS (sm_100a) =====

	.target	sm_100a

	.elftype	@"ET_EXEC"


//--------------------- .note.nv.tkinfo           --------------------------
	.section	.note.nv.tkinfo,"",@"SHT_NOTE"
	.sectionflags	@"SHF_NOTE_NV_TKINFO"
	.tkinfo
        /*0018*/ 	.word	0x00000081
        /*0030*/ 	.string	""
        /*0030*/ 	.string	"ptxas-blackwell"
        /*0030*/ 	.string	"Cuda compilation tools, release 12.9, V12.9.86"
        /*0030*/ 	.string	"Build cuda_12.9.r12.9/compiler.36037853_0"
        /*0030*/ 	.string	"-v  -suppress-debug-info  -lineinfo  -arch sm_100a "



//--------------------- .note.nv.cuver            --------------------------
	.section	.note.nv.cuver,"",@"SHT_NOTE"
	.sectionflags	@"SHF_NOTE_NV_CUVER"
        /*0018*/ 	.short	0x0001
        /*001a*/ 	.short	0x0064
        /*001c*/ 	.short	0x0001
        /*001e*/ 	.short	0x0000
        /*0020*/ 	.short	0x0001
        /*0022*/ 	.short	0x0000


//--------------------- .nv.info                  --------------------------
	.section	.nv.info,"",@"SHT_CUDA_INFO"
	.align	4


	//----- nvinfo : EIATTR_REGCOUNT
	.align		4
        /*0000*/ 	.byte	0x04, 0x2f
        /*0002*/ 	.short	(.L_4 - .L_3)
	.align		4
.L_3:
        /*0004*/ 	.word	index@(gluon_mma)
        /*0008*/ 	.word	0x000000a6


	//----- nvinfo : EIATTR_FRAME_SIZE
	.align		4
.L_4:
        /*000c*/ 	.byte	0x04, 0x11
        /*000e*/ 	.short	(.L_6 - .L_5)
	.align		4
.L_5:
        /*0010*/ 	.word	index@($__internal_2_$__cuda_sm10x_tcgen05_guardrail_trap_unallocated_columns_being_dealloced)
        /*0014*/ 	.word	0x00000000


	//----- nvinfo : EIATTR_FRAME_SIZE
	.align		4
.L_6:
        /*0018*/ 	.byte	0x04, 0x11
        /*001a*/ 	.short	(.L_8 - .L_7)
	.align		4
.L_7:
        /*001c*/ 	.word	index@($__internal_1_$__cuda_sm10x_tcgen05_guardrail_trap_phase_invalid_during_alloc)
        /*0020*/ 	.word	0x00000000


	//----- nvinfo : EIATTR_FRAME_SIZE
	.align		4
.L_8:
        /*0024*/ 	.byte	0x04, 0x11
        /*0026*/ 	.short	(.L_10 - .L_9)
	.align		4
.L_9:
        /*0028*/ 	.word	index@($__internal_0_$__cuda_sm10x_tcgen05_guardrail_trap_col_being_dealloced_not_returned_by_alloc)
        /*002c*/ 	.word	0x00000000


	//----- nvinfo : EIATTR_FRAME_SIZE
	.align		4
.L_10:
        /*0030*/ 	.byte	0x04, 0x11
        /*0032*/ 	.short	(.L_12 - .L_11)
	.align		4
.L_11:
        /*0034*/ 	.word	index@(gluon_mma)
        /*0038*/ 	.word	0x00000000


	//----- nvinfo : EIATTR_MIN_STACK_SIZE
	.align		4
.L_12:
        /*003c*/ 	.byte	0x04, 0x12
        /*003e*/ 	.short	(.L_14 - .L_13)
	.align		4
.L_13:
        /*0040*/ 	.word	index@(gluon_mma)
        /*0044*/ 	.word	0x00000000
.L_14:


//--------------------- .nv.info.gluon_mma        --------------------------
	.section	.nv.info.gluon_mma,"",@"SHT_CUDA_INFO"
	.sectionflags	@""
	.align	4


	//----- nvinfo : EIATTR_CUDA_API_VERSION
	.align		4
        /*0000*/ 	.byte	0x04, 0x37
        /*0002*/ 	.short	(.L_16 - .L_15)
.L_15:
        /*0004*/ 	.word	0x00000081


	//----- nvinfo : EIATTR_KPARAM_INFO
	.align		4
.L_16:
        /*0008*/ 	.byte	0x04, 0x17
        /*000a*/ 	.short	(.L_18 - .L_17)
.L_17:
        /*000c*/ 	.word	0x00000000
        /*0010*/ 	.short	0x0004
        /*0012*/ 	.short	0x0020
        /*0014*/ 	.byte	0x00, 0xf4, 0x21, 0x00


	//----- nvinfo : EIATTR_KPARAM_INFO
	.align		4
.L_18:
        /*0018*/ 	.byte	0x04, 0x17
        /*001a*/ 	.short	(.L_20 - .L_19)
.L_19:
        /*001c*/ 	.word	0x00000000
        /*0020*/ 	.short	0x0003
        /*0022*/ 	.short	0x0018
        /*0024*/ 	.byte	0x00, 0xf4, 0x21, 0x00


	//----- nvinfo : EIATTR_KPARAM_INFO
	.align		4
.L_20:
        /*0028*/ 	.byte	0x04, 0x17
        /*002a*/ 	.short	(.L_22 - .L_21)
.L_21:
        /*002c*/ 	.word	0x00000000
        /*0030*/ 	.short	0x0002
        /*0032*/ 	.short	0x0010
        /*0034*/ 	.byte	0x00, 0xf4, 0x21, 0x00


	//----- nvinfo : EIATTR_KPARAM_INFO
	.align		4
.L_22:
        /*0038*/ 	.byte	0x04, 0x17
        /*003a*/ 	.short	(.L_24 - .L_23)
.L_23:
        /*003c*/ 	.word	0x00000000
        /*0040*/ 	.short	0x0001
        /*0042*/ 	.short	0x0008
        /*0044*/ 	.byte	0x00, 0xf4, 0x21, 0x00


	//----- nvinfo : EIATTR_KPARAM_INFO
	.align		4
.L_24:
        /*0048*/ 	.byte	0x04, 0x17
        /*004a*/ 	.short	(.L_26 - .L_25)
.L_25:
        /*004c*/ 	.word	0x00000000
        /*0050*/ 	.short	0x0000
        /*0052*/ 	.short	0x0000
        /*0054*/ 	.byte	0x00, 0xf4, 0x21, 0x00


	//----- nvinfo : EIATTR_AT_ENTRY_FRAGMENTS
	.align		4
.L_26:
        /*0058*/ 	.byte	0x04, 0x4f
        /*005a*/ 	.short	(.L_28 - .L_27)


	//   ....[0]....
.L_27:
        /*005c*/ 	.word	0x00000004


	//----- nvinfo : EIATTR_RESERVED_SMEM_USED
	.align		4
.L_28:
        /*0060*/ 	.byte	0x01, 0x41
	.zero		2


	//----- nvinfo : EIATTR_SPARSE_MMA_MASK
	.align		4
        /*0064*/ 	.byte	0x03, 0x50
        /*0066*/ 	.short	0x0000


	//----- nvinfo : EIATTR_TCGEN05_1CTA_USED
	.align		4
        /*0068*/ 	.byte	0x01, 0x51
	.zero		2


	//----- nvinfo : EIATTR_MAXREG_COUNT
	.align		4
        /*006c*/ 	.byte	0x03, 0x1b
        /*006e*/ 	.short	0x00ff


	//----- nvinfo : EIATTR_NUM_BARRIERS
	.align		4
        /*0070*/ 	.byte	0x02, 0x4c
        /*0072*/ 	.byte	0x01
	.zero		1


	//----- nvinfo : EIATTR_INT_WARP_WIDE_INSTR_OFFSETS
	.align		4
        /*0074*/ 	.byte	0x04, 0x31
        /*0076*/ 	.short	(.L_30 - .L_29)


	//   ....[0]....
.L_29:
        /*0078*/ 	.word	0x000026c0


	//   ....[1]....
        /*007c*/ 	.word	0x00002700


	//   ....[2]....
        /*0080*/ 	.word	0x00003040


	//   ....[3]....
        /*0084*/ 	.word	0x00003050


	//   ....[4]....
        /*0088*/ 	.word	0x00004180


	//   ....[5]....
        /*008c*/ 	.word	0x000041d0


	//----- nvinfo : EIATTR_COOP_GROUP_MASK_REGIDS
	.align		4
.L_30:
        /*0090*/ 	.byte	0x04, 0x29
        /*0092*/ 	.short	(.L_32 - .L_31)


	//   ....[0]....
.L_31:
        /*0094*/ 	.word	0xffffffff


	//   ....[1]....
        /*0098*/ 	.word	0xffffffff


	//   ....[2]....
        /*009c*/ 	.word	0xffffffff


	//   ....[3]....
        /*00a0*/ 	.word	0xffffffff


	//----- nvinfo : EIATTR_COOP_GROUP_INSTR_OFFSETS
	.align		4
.L_32:
        /*00a4*/ 	.byte	0x04, 0x28
        /*00a6*/ 	.short	(.L_34 - .L_33)


	//   ....[0]....
.L_33:
        /*00a8*/ 	.word	0x00000050


	//   ....[1]....
        /*00ac*/ 	.word	0x00000310


	//   ....[2]....
        /*00b0*/ 	.word	0x00004010


	//   ....[3]....
        /*00b4*/ 	.word	0x00004280


	//----- nvinfo : EIATTR_VRC_CTA_INIT_COUNT
	.align		4
.L_34:
        /*00b8*/ 	.byte	0x02, 0x4a
        /*00ba*/ 	.byte	0x80
	.zero		1


	//----- nvinfo : EIATTR_MBARRIER_INSTR_OFFSETS
	.align		4
        /*00bc*/ 	.byte	0x04, 0x39
        /*00be*/ 	.short	(.L_36 - .L_35)


	//   ....[0]....
.L_35:
        /*00c0*/ 	.word	0x00002dc0
        /*00c4*/ 	.word	0x000000ff
        /*00c8*/ 	.word	0x00006000
        /*00cc*/ 	.short	0x0100
        /*00ce*/ 	.byte	0x0c
	.zero		1


	//   ....[1]....
        /*00d0*/ 	.word	0x000030c0
        /*00d4*/ 	.word	0x000000ff
        /*00d8*/ 	.word	0x00006000
        /*00dc*/ 	.short	0x010a
        /*00de*/ 	.byte	0x0c
	.zero		1


	//   ....[2]....
        /*00e0*/ 	.word	0x00003200
        /*00e4*/ 	.word	0x000000ff
        /*00e8*/ 	.word	0x00006000
        /*00ec*/ 	.short	0x0108
        /*00ee*/ 	.byte	0x0c
	.zero		1


	//   ....[3]....
        /*00f0*/ 	.word	0x000042a0
        /*00f4*/ 	.word	0x000000ff
        /*00f8*/ 	.word	0x00006000
        /*00fc*/ 	.short	0x010a
        /*00fe*/ 	.byte	0x0c
	.zero		1


	//----- nvinfo : EIATTR_NUM_MBARRIERS
	.align		4
.L_36:
        /*0100*/ 	.byte	0x03, 0x38
        /*0102*/ 	.short	0x0001


	//----- nvinfo : EIATTR_EXIT_INSTR_OFFSETS
	.align		4
        /*0104*/ 	.byte	0x04, 0x1c
        /*0106*/ 	.short	(.L_38 - .L_37)


	//   ....[0]....
.L_37:
        /*0108*/ 	.word	0x00004290


	//----- nvinfo : EIATTR_REQNTID
	.align		4
.L_38:
        /*010c*/ 	.byte	0x04, 0x10
        /*010e*/ 	.short	(.L_40 - .L_39)
.L_39:
        /*0110*/ 	.word	0x00000080
        /*0114*/ 	.word	0x00000001
        /*0118*/ 	.word	0x00000001


	//----- nvinfo : EIATTR_CRS_STACK_SIZE
	.align		4
.L_40:
        /*011c*/ 	.byte	0x04, 0x1e
        /*011e*/ 	.short	(.L_42 - .L_41)
.L_41:
        /*0120*/ 	.word	0x00000000


	//----- nvinfo : EIATTR_CBANK_PARAM_SIZE
	.align		4
.L_42:
        /*0124*/ 	.byte	0x03, 0x19
        /*0126*/ 	.short	0x0028


	//----- nvinfo : EIATTR_PARAM_CBANK
	.align		4
        /*0128*/ 	.byte	0x04, 0x0a
        /*012a*/ 	.short	(.L_44 - .L_43)
	.align		4
.L_43:
        /*012c*/ 	.word	index@(.nv.constant0.gluon_mma)
        /*0130*/ 	.short	0x0380
        /*0132*/ 	.short	0x0028


	//----- nvinfo : EIATTR_SW_WAR
	.align		4
.L_44:
        /*0134*/ 	.byte	0x04, 0x36
        /*0136*/ 	.short	(.L_46 - .L_45)
.L_45:
        /*0138*/ 	.word	0x00000008
.L_46:


//--------------------- .nv.compat                --------------------------
	.section	.nv.compat,"",@"SHT_CUDA_COMPAT_INFO"
	.align	4
        /*0000*/ 	.byte	0x02, 0x02, 0x02, 0x00, 0x02, 0x05, 0x05, 0x00, 0x02, 0x03, 0x00, 0x00, 0x02, 0x06, 0x01, 0x00


//--------------------- .nv.callgraph             --------------------------
	.section	.nv.callgraph,"",@"SHT_CUDA_CALLGRAPH"
	.align	4
	.sectionentsize	8
	.align		4
        /*0000*/ 	.word	0x00000000
	.align		4
        /*0004*/ 	.word	0xffffffff
	.align		4
        /*0008*/ 	.word	0x00000000
	.align		4
        /*000c*/ 	.word	0xfffffffe
	.align		4
        /*0010*/ 	.word	0x00000000
	.align		4
        /*0014*/ 	.word	0xfffffffd
	.align		4
        /*0018*/ 	.word	0x00000000
	.align		4
        /*001c*/ 	.word	0xfffffffc


//--------------------- .text.gluon_mma           --------------------------
	.section	.text.gluon_mma,"ax",@progbits
	.align	128
        .global         gluon_mma
        .type           gluon_mma,@function
        .size           gluon_mma,(.L_x_15 - gluon_mma)
        .other          gluon_mma,@"STO_CUDA_ENTRY STV_DEFAULT"
gluon_mma:
.text.gluon_mma:
[----:B------:R-:W0:Y:S01]  /*0000*/  LDC R1, c[0x0][0x37c] ;  /* 0x0000df00ff017b82 */ /* 0x000e220000000800 */
[----:B------:R-:W1:Y:S02]  /*0010*/  S2R R0, SR_TID.X ;  /* 0x0000000000007919 */ /* 0x000e640000002100 */
[----:B-1----:R-:W-:-:S13]  /*0020*/  ISETP.GE.U32.AND P1, PT, R0, 0x20, PT ;  /* 0x000000200000780c */ /* 0x002fda0003f26070 */
[----:B------:R-:W-:Y:S05]  /*0030*/  @P1 BRA `(.L_x_0) ;  /* 0x0000000000b81947 */ /* 0x000fea0003800000 */
[----:B------:R-:W1:Y:S01]  /*0040*/  S2UR UR6, SR_CgaCtaId ;  /* 0x00000000000679c3 */ /* 0x000e620000008800 */
[----:B------:R-:W-:Y:S01]  /*0050*/  NOP ;  /* 0x0000000000007918 */ /* 0x000fe20000000000 */
[----:B------:R-:W-:Y:S02]  /*0060*/  UMOV UR4, 0x40 ;  /* 0x0000004000047882 */ /* 0x000fe40000000000 */
[----:B-1----:R-:W-:-:S09]  /*0070*/  ULEA UR4, UR6, UR4, 0x18 ;  /* 0x0000000406047291 */ /* 0x002fd2000f8ec0ff */
[----:B------:R-:W1:Y:S01]  /*0080*/  LDS.U8 R2, [UR4] ;  /* 0x00000004ff027984 */ /* 0x000e620008000000 */
[----:B------:R-:W-:Y:S02]  /*0090*/  UMOV UR4, 0x400 ;  /* 0x0000040000047882 */ /* 0x000fe40000000000 */
[----:B------:R-:W-:Y:S01]  /*00a0*/  ULEA UR4, UR6, UR4, 0x18 ;  /* 0x0000000406047291 */ /* 0x000fe2000f8ec0ff */
[----:B-1----:R-:W-:-:S13]  /*00b0*/  ISETP.NE.AND P0, PT, R2, RZ, PT ;  /* 0x000000ff0200720c */ /* 0x002fda0003f05270 */
[----:B------:R-:W-:Y:S05]  /*00c0*/  @P0 BRA `(.L_x_1) ;  /* 0x00000000007c0947 */ /* 0x000fea0003800000 */
[----:B------:R-:W-:-:S13]  /*00d0*/  ELECT P0, URZ, PT ;  /* 0x0000000000ff782f */ /* 0x000fda0003800000 */
[----:B------:R-:W-:Y:S05]  /*00e0*/  @!P0 BRA `(.L_x_2) ;  /* 0x0000000000848947 */ /* 0x000fea0003800000 */
[----:B------:R-:W-:Y:S01]  /*00f0*/  UMOV UR5, 0x2 ;  /* 0x0000000200057882 */ /* 0x000fe20000000000 */
[----:B------:R-:W-:Y:S02]  /*0100*/  IMAD.MOV.U32 R5, RZ, RZ, 0x1 ;  /* 0x00000001ff057424 */ /* 0x000fe400078e00ff */
[----:B------:R-:W-:Y:S02]  /*0110*/  IMAD.MOV.U32 R3, RZ, RZ, 0x3 ;  /* 0x00000003ff037424 */ /* 0x000fe400078e00ff */
[----:B------:R-:W-:Y:S04]  /*0120*/  DEPBAR.LE SB1, 0x36 ;  /* 0x00009d800000791a */ /* 0x000fe80000000000 */
[----:B------:R-:W1:Y:S02]  /*0130*/  UTCATOMSWS.FIND_AND_SET.ALIGN UP0, UR5, UR5 ;  /* 0x00000005000575e3 */ /* 0x000e640008000800 */
[----:B-1----:R-:W-:-:S04]  /*0140*/  PLOP3.LUT P0, PT, PT, PT, UP0, 0x80, 0x8 ;  /* 0x000000000008781c */ /* 0x002fc80003f0f008 */
[----:B------:R-:W-:-:S04]  /*0150*/  SEL R2, RZ, 0xffffffff, !P0 ;  /* 0xffffffffff027807 */ /* 0x000fc80004000000 */
[----:B------:R-:W-:Y:S01]  /*0160*/  ISETP.NE.AND P0, PT, R2, RZ, PT ;  /* 0x000000ff0200720c */ /* 0x000fe20003f05270 */
[----:B------:R-:W-:-:S12]  /*0170*/  IMAD.U32 R2, RZ, RZ, UR5 ;  /* 0x00000005ff027e24 */ /* 0x000fd8000f8e00ff */
[----:B------:R-:W-:Y:S05]  /*0180*/  @P0 BRA `(.L_x_3) ;  /* 0x0000000000240947 */ /* 0x000fea0003800000 */
.L_x_4:
[----:B------:R-:W-:Y:S05]  /*0190*/  NANOSLEEP 0x64 ;  /* 0x000000640000795d */ /* 0x000fea0003800000 */
[----:B------:R-:W-:-:S05]  /*01a0*/  UMOV UR5, 0x2 ;  /* 0x0000000200057882 */ /* 0x000fca0000000000 */
[----:B------:R-:W-:Y:S04]  /*01b0*/  DEPBAR.LE SB1, 0x36 ;  /* 0x00009d800000791a */ /* 0x000fe80000000000 */
[----:B------:R-:W1:Y:S02]  /*01c0*/  UTCATOMSWS.FIND_AND_SET.ALIGN UP0, UR5, UR5 ;  /* 0x00000005000575e3 */ /* 0x000e640008000800 */
[----:B-1----:R-:W-:-:S04]  /*01d0*/  PLOP3.LUT P0, PT, PT, PT, UP0, 0x80, 0x8 ;  /* 0x000000000008781c */ /* 0x002fc80003f0f008 */
[----:B------:R-:W-:-:S04]  /*01e0*/  SEL R2, RZ, 0xffffffff, !P0 ;  /* 0xffffffffff027807 */ /* 0x000fc80004000000 */
[----:B------:R-:W-:Y:S01]  /*01f0*/  ISETP.NE.AND P0, PT, R2, RZ, PT ;  /* 0x000000ff0200720c */ /* 0x000fe20003f05270 */
[----:B------:R-:W-:-:S12]  /*0200*/  IMAD.U32 R2, RZ, RZ, UR5 ;  /* 0x00000005ff027e24 */ /* 0x000fd8000f8e00ff */
[----:B------:R-:W-:Y:S05]  /*0210*/  @!P0 BRA `(.L_x_4) ;  /* 0xfffffffc00dc8947 */ /* 0x000fea000383ffff */
.L_x_3:
[C---:B------:R-:W-:Y:S01]  /*0220*/  VIADD R4, R2.reuse, 0x10 ;  /* 0x0000001002047836 */ /* 0x040fe20000000000 */
[----:B------:R-:W-:Y:S01]  /*0230*/  UMOV UR5, 0x50 ;  /* 0x0000005000057882 */ /* 0x000fe20000000000 */
[----:B------:R-:W-:Y:S01]  /*0240*/  SHF.L.U32 R3, R3, R2, RZ ;  /* 0x0000000203037219 */ /* 0x000fe200000006ff */
[----:B------:R-:W-:Y:S01]  /*0250*/  ULEA UR5, UR6, UR5, 0x18 ;  /* 0x0000000506057291 */ /* 0x000fe2000f8ec0ff */
[----:B------:R-:W-:Y:S01]  /*0260*/  IMAD.SHL.U32 R2, R2, 0x20, RZ ;  /* 0x0000002002027824 */ /* 0x000fe200078e00ff */
[----:B------:R-:W-:-:S04]  /*0270*/  SHF.L.U32 R4, R5, R4, RZ ;  /* 0x0000000405047219 */ /* 0x000fc800000006ff */
[----:B------:R-:W-:-:S05]  /*0280*/  LOP3.LUT R3, R4, R3, RZ, 0xfc, !PT ;  /* 0x0000000304037212 */ /* 0x000fca00078efcff */
[----:B------:R1:W-:Y:S04]  /*0290*/  ATOMS.OR RZ, [UR5], R3 ;  /* 0x00000003ffff798c */ /* 0x0003e8000b000005 */
[----:B------:R1:W-:Y:S01]  /*02a0*/  STS [UR4], R2 ;  /* 0x00000002ff007988 */ /* 0x0003e20008000804 */
[----:B------:R-:W-:Y:S05]  /*02b0*/  BRA `(.L_x_2) ;  /* 0x0000000000107947 */ /* 0x000fea0003800000 */
.L_x_1:
[----:B------:R-:W-:-:S05]  /*02c0*/  IMAD.MOV.U32 R2, RZ, RZ, -0x1 ;  /* 0xffffffffff027424 */ /* 0x000fca00078e00ff */
[----:B------:R1:W-:Y:S02]  /*02d0*/  STS [UR4], R2 ;  /* 0x00000002ff007988 */ /* 0x0003e40008000804 */
[----:B-1----:R-:W-:-:S07]  /*02e0*/  MOV R2, 0x300 ;  /* 0x0000030000027802 */ /* 0x002fce0000000f00 */
[----:B0-----:R-:W-:Y:S05]  /*02f0*/  CALL.REL.NOINC `($__internal_1_$__cuda_sm10x_tcgen05_guardrail_trap_phase_invalid_during_alloc) ;  /* 0x0000004000007944 */ /* 0x001fea0003c00000 */
.L_x_2:
[----:B------:R-:W-:Y:S05]  /*0300*/  WARPSYNC.ALL ;  /* 0x0000000000007948 */ /* 0x000fea0003800000 */
[----:B------:R-:W-:Y:S01]  /*0310*/  NOP ;  /* 0x0000000000007918 */ /* 0x000fe20000000000 */
.L_x_0:
[----:B------:R-:W2:Y:S08]  /*0320*/  S2UR UR11, SR_CgaCtaId ;  /* 0x00000000000b79c3 */ /* 0x000eb00000008800 */
[----:B------:R-:W-:Y:S01]  /*0330*/  BAR.SYNC.DEFER_BLOCKING 0x0 ;  /* 0x0000000000007b1d */ /* 0x000fe20000010000 */
[----:B------:R-:W-:Y:S02]  /*0340*/  SHF.R.U32.HI R79, RZ, 0x5, R0 ;  /* 0x00000005ff4f7819 */ /* 0x000fe40000011600 */
[----:B-1----:R-:W-:-:S02]  /*0350*/  LOP3.LUT R2, R0, 0x60, RZ, 0xc0, !PT ;  /* 0x0000006000027812 */ /* 0x002fc400078ec0ff */
[----:B------:R-:W-:Y:S01]  /*0360*/  SGXT.U32 R79, R79, 0x2 ;  /* 0x000000024f4f781a */ /* 0x000fe20000000000 */
[----:B------:R-:W-:Y:S01]  /*0370*/  UMOV UR4, 0x400 ;  /* 0x0000040000047882 */ /* 0x000fe20000000000 */
[----:B------:R-:W1:Y:S01]  /*0380*/  LDCU.64 UR6, c[0x0][0x380] ;  /* 0x00007000ff0677ac */ /* 0x000e620008000a00 */
[----:B------:R-:W-:Y:S01]  /*0390*/  IMAD.SHL.U32 R6, R2, 0x4, RZ ;  /* 0x0000000402067824 */ /* 0x000fe200078e00ff */
[----:B------:R-:W-:Y:S01]  /*03a0*/  LOP3.LUT R3, R0, 0x1f, RZ, 0xc0, !PT ;  /* 0x0000001f00037812 */ /* 0x000fe200078ec0ff */
[----:B------:R-:W3:Y:S01]  /*03b0*/  LDCU.64 UR20, c[0x0][0x358] ;  /* 0x00006b00ff1477ac */ /* 0x000ee20008000a00 */
[----:B------:R-:W-:Y:S01]  /*03c0*/  LOP3.LUT R67, R79, 0x4, RZ, 0xfc, !PT ;  /* 0x000000044f437812 */ /* 0x000fe200078efcff */
[----:B--2---:R-:W-:Y:S01]  /*03d0*/  ULEA UR12, UR11, UR4, 0x18 ;  /* 0x000000040b0c7291 */ /* 0x004fe2000f8ec0ff */
[----:B-1----:R-:W-:Y:S02]  /*03e0*/  IADD3 R4, P2, P3, R3, UR6, R6 ;  /* 0x0000000603047c10 */ /* 0x002fe4000fb5e006 */
[----:B------:R-:W-:-:S02]  /*03f0*/  LEA R8, P0, R67, UR6, 0x7 ;  /* 0x0000000643087c11 */ /* 0x000fc4000f8038ff */
[----:B------:R-:W-:Y:S02]  /*0400*/  IADD3.X R5, PT, PT, RZ, UR7, RZ, P2, P3 ;  /* 0x00000007ff057c10 */ /* 0x000fe400097e64ff */
[----:B------:R-:W-:Y:S02]  /*0410*/  IADD3 R8, P2, PT, R3, R8, RZ ;  /* 0x0000000803087210 */ /* 0x000fe40007f5e0ff */
[----:B------:R-:W1:Y:S01]  /*0420*/  LDS R20, [UR12] ;  /* 0x0000000cff147984 */ /* 0x000e620008000800 */
[----:B------:R-:W-:Y:S01]  /*0430*/  LEA.HI.X R7, R67, UR7, RZ, 0x7, P0 ;  /* 0x0000000743077c11 */ /* 0x000fe200080f3cff */
[----:B------:R-:W-:Y:S01]  /*0440*/  BAR.SYNC.DEFER_BLOCKING 0x0 ;  /* 0x0000000000007b1d */ /* 0x000fe20000010000 */
[----:B------:R-:W-:-:S03]  /*0450*/  LOP3.LUT R63, R79, 0x8, RZ, 0xfc, !PT ;  /* 0x000000084f3f7812 */ /* 0x000fc600078efcff */
[----:B------:R-:W-:Y:S01]  /*0460*/  IMAD.X R9, RZ, RZ, R7, P2 ;  /* 0x000000ffff097224 */ /* 0x000fe200010e0607 */
[----:B------:R-:W-:Y:S02]  /*0470*/  LOP3.LUT R65, R79, 0xc, RZ, 0xfc, !PT ;  /* 0x0000000c4f417812 */ /* 0x000fe400078efcff */
[----:B------:R-:W-:Y:S02]  /*0480*/  LEA R84, P3, R63, UR6, 0x7 ;  /* 0x000000063f547c11 */ /* 0x000fe4000f8638ff */
[----:B------:R-:W-:Y:S02]  /*0490*/  LEA R82, P5, R65, UR6, 0x7 ;  /* 0x0000000641527c11 */ /* 0x000fe4000f8a38ff */
[C---:B------:R-:W-:Y:S02]  /*04a0*/  LOP3.LUT R24, R79.reuse, 0x10, RZ, 0xfc, !PT ;  /* 0x000000104f187812 */ /* 0x040fe400078efcff */
[----:B------:R-:W-:Y:S02]  /*04b0*/  LOP3.LUT R16, R79, 0x14, RZ, 0xfc, !PT ;  /* 0x000000144f107812 */ /* 0x000fe400078efcff */
[----:B------:R-:W-:-:S02]  /*04c0*/  IADD3 R84, P6, PT, R3, R84, RZ ;  /* 0x0000005403547210 */ /* 0x000fc40007fde0ff */
[----:B------:R-:W-:Y:S02]  /*04d0*/  IADD3 R82, P4, PT, R3, R82, RZ ;  /* 0x0000005203527210 */ /* 0x000fe40007f9e0ff */
[----:B------:R-:W-:Y:S02]  /*04e0*/  LEA R80, P0, R24, UR6, 0x7 ;  /* 0x0000000618507c11 */ /* 0x000fe4000f8038ff */
[----:B------:R-:W-:Y:S01]  /*04f0*/  LEA R22, P2, R16, UR6, 0x7 ;  /* 0x0000000610167c11 */ /* 0x000fe2000f8438ff */
[----:B---3--:R-:W5:Y:S04]  /*0500*/  LDG.E.U8 R7, desc[UR20][R4.64] ;  /* 0x0000001404077981 */ /* 0x008f68000c1e1100 */
[----:B------:R-:W5:Y:S04]  /*0510*/  LDG.E.U8 R17, desc[UR20][R4.64+0x40] ;  /* 0x0000401404117981 */ /* 0x000f68000c1e1100 */
[----:B------:R-:W5:Y:S04]  /*0520*/  LDG.E.U8 R102, desc[UR20][R4.64+0x20] ;  /* 0x0000201404667981 */ /* 0x000f68000c1e1100 */
[----:B------:R2:W5:Y:S04]  /*0530*/  LDG.E.U8 R101, desc[UR20][R4.64+0x60] ;  /* 0x0000601404657981 */ /* 0x000568000c1e1100 */
[----:B------:R-:W5:Y:S04]  /*0540*/  LDG.E.U8 R25, desc[UR20][R8.64] ;  /* 0x0000001408197981 */ /* 0x000f68000c1e1100 */
[----:B------:R-:W5:Y:S01]  /*0550*/  LDG.E.U8 R21, desc[UR20][R8.64+0x40] ;  /* 0x0000401408157981 */ /* 0x000f62000c1e1100 */
[----:B--2---:R-:W-:-:S03]  /*0560*/  LEA.HI.X R5, R63, UR7, RZ, 0x7, P3 ;  /* 0x000000073f057c11 */ /* 0x004fc600098f3cff */
[----:B------:R-:W5:Y:S04]  /*0570*/  LDG.E.U8 R100, desc[UR20][R8.64+0x20] ;  /* 0x0000201408647981 */ /* 0x000f68000c1e1100 */
[----:B------:R2:W5:Y:S01]  /*0580*/  LDG.E.U8 R99, desc[UR20][R8.64+0x60] ;  /* 0x0000601408637981 */ /* 0x000562000c1e1100 */
[C---:B------:R-:W-:Y:S01]  /*0590*/  LOP3.LUT R61, R79.reuse, 0x18, RZ, 0xfc, !PT ;  /* 0x000000184f3d7812 */ /* 0x040fe200078efcff */
[----:B------:R-:W-:Y:S01]  /*05a0*/  IMAD.X R85, RZ, RZ, R5, P6 ;  /* 0x000000ffff557224 */ /* 0x000fe200030e0605 */
[----:B------:R-:W-:Y:S02]  /*05b0*/  LOP3.LUT R46, R79, 0x1c, RZ, 0xfc, !PT ;  /* 0x0000001c4f2e7812 */ /* 0x000fe400078efcff */
[----:B------:R-:W-:Y:S02]  /*05c0*/  IADD3 R80, P6, PT, R3, R80, RZ ;  /* 0x0000005003507210 */ /* 0x000fe40007fde0ff */
[----:B------:R-:W-:-:S02]  /*05d0*/  LEA.HI.X R5, R24, UR7, RZ, 0x7, P0 ;  /* 0x0000000718057c11 */ /* 0x000fc400080f3cff */
[----:B------:R-:W-:Y:S02]  /*05e0*/  LEA R4, P3, R61, UR6, 0x7 ;  /* 0x000000063d047c11 */ /* 0x000fe4000f8638ff */
[----:B--2---:R-:W-:Y:S01]  /*05f0*/  LEA.HI.X R8, R65, UR7, RZ, 0x7, P5 ;  /* 0x0000000741087c11 */ /* 0x004fe2000a8f3cff */
[----:B------:R-:W-:Y:S01]  /*0600*/  IMAD.X R81, RZ, RZ, R5, P6 ;  /* 0x000000ffff517224 */ /* 0x000fe200030e0605 */
[----:B------:R-:W-:Y:S02]  /*0610*/  LEA.HI.X R9, R16, UR7, RZ, 0x7, P2 ;  /* 0x0000000710097c11 */ /* 0x000fe400090f3cff */
[----:B------:R-:W-:Y:S01]  /*0620*/  LEA R10, P5, R46, UR6, 0x7 ;  /* 0x000000062e0a7c11 */ /* 0x000fe2000f8a38ff */
[----:B------:R-:W-:Y:S01]  /*0630*/  IMAD.X R83, RZ, RZ, R8, P4 ;  /* 0x000000ffff537224 */ /* 0x000fe200020e0608 */
[----:B------:R-:W-:Y:S01]  /*0640*/  IADD3 R22, P4, PT, R3, R22, RZ ;  /* 0x0000001603167210 */ /* 0x000fe20007f9e0ff */
[----:B------:R2:W5:Y:S01]  /*0650*/  LDG.E.U8 R37, desc[UR20][R80.64+0x40] ;  /* 0x0000401450257981 */ /* 0x000562000c1e1100 */
[----:B------:R-:W-:-:S02]  /*0660*/  LOP3.LUT R57, R79, 0x20, RZ, 0xfc, !PT ;  /* 0x000000204f397812 */ /* 0x000fc400078efcff */
[----:B------:R-:W-:Y:S01]  /*0670*/  LOP3.LUT R59, R79, 0x24, RZ, 0xfc, !PT ;  /* 0x000000244f3b7812 */ /* 0x000fe200078efcff */
[----:B------:R-:W-:Y:S01]  /*0680*/  IMAD.X R23, RZ, RZ, R9, P4 ;  /* 0x000000ffff177224 */ /* 0x000fe200020e0609 */
[----:B------:R-:W-:Y:S02]  /*0690*/  IADD3 R4, P6, PT, R3, R4, RZ ;  /* 0x0000000403047210 */ /* 0x000fe40007fde0ff */
[----:B------:R-:W-:Y:S02]  /*06a0*/  LEA.HI.X R5, R61, UR7, RZ, 0x7, P3 ;  /* 0x000000073d057c11 */ /* 0x000fe400098f3cff */
[----:B------:R-:W-:Y:S01]  /*06b0*/  IADD3 R10, P4, PT, R3, R10, RZ ;  /* 0x0000000a030a7210 */ /* 0x000fe20007f9e0ff */
[----:B------:R2:W5:Y:S01]  /*06c0*/  LDG.E.U8 R39, desc[UR20][R22.64] ;  /* 0x0000001416277981 */ /* 0x000562000c1e1100 */
[----:B------:R-:W-:Y:S01]  /*06d0*/  LEA.HI.X R11, R46, UR7, RZ, 0x7, P5 ;  /* 0x000000072e0b7c11 */ /* 0x000fe2000a8f3cff */
[----:B------:R-:W-:Y:S01]  /*06e0*/  IMAD.X R5, RZ, RZ, R5, P6 ;  /* 0x000000ffff057224 */ /* 0x000fe200030e0605 */
[----:B------:R-:W-:Y:S01]  /*06f0*/  LEA R8, P0, R57, UR6, 0x7 ;  /* 0x0000000639087c11 */ /* 0x000fe2000f8038ff */
[----:B------:R2:W5:Y:S01]  /*0700*/  LDG.E.U8 R41, desc[UR20][R22.64+0x40] ;  /* 0x0000401416297981 */ /* 0x000562000c1e1100 */
[----:B------:R-:W-:Y:S01]  /*0710*/  LEA R12, P2, R59, UR6, 0x7 ;  /* 0x000000063b0c7c11 */ /* 0x000fe2000f8438ff */
[----:B------:R-:W-:Y:S01]  /*0720*/  IMAD.X R11, RZ, RZ, R11, P4 ;  /* 0x000000ffff0b7224 */ /* 0x000fe200020e060b */
[C---:B------:R-:W-:Y:S01]  /*0730*/  LOP3.LUT R54, R79.reuse, 0x28, RZ, 0xfc, !PT ;  /* 0x000000284f367812 */ /* 0x040fe200078efcff */
[----:B------:R2:W5:Y:S01]  /*0740*/  LDG.E.U8 R43, desc[UR20][R4.64] ;  /* 0x00000014042b7981 */ /* 0x000562000c1e1100 */
[----:B------:R-:W-:-:S02]  /*0750*/  LOP3.LUT R44, R79, 0x2c, RZ, 0xfc, !PT ;  /* 0x0000002c4f2c7812 */ /* 0x000fc400078efcff */
[----:B------:R-:W-:Y:S01]  /*0760*/  IADD3 R8, P6, PT, R3, R8, RZ ;  /* 0x0000000803087210 */ /* 0x000fe20007fde0ff */
[----:B------:R2:W5:Y:S01]  /*0770*/  LDG.E.U8 R45, desc[UR20][R4.64+0x40] ;  /* 0x00004014042d7981 */ /* 0x000562000c1e1100 */
        /* <DEDUP_REMOVED lines=12> */
[C---:B------:R-:W-:Y:S01]  /*0840*/  IADD3 R14, P6, PT, R3.reuse, R14, RZ ;  /* 0x0000000e030e7210 */ /* 0x040fe20007fde0ff */
        /* <DEDUP_REMOVED lines=24> */
[----:B------:R-:W-:Y:S01]  /*09d0*/  LOP3.LUT R34, R79, 0x40, RZ, 0xfc, !PT ;  /* 0x000000404f227812 */ /* 0x000fe200078efcff */
[----:B------:R2:W5:Y:S01]  /*09e0*/  LDG.E.U8 R89, desc[UR20][R18.64] ;  /* 0x0000001412597981 */ /* 0x000562000c1e1100 */
[----:B------:R-:W-:-:S02]  /*09f0*/  IADD3 R154, P6, PT, R3, R154, RZ ;  /* 0x0000009a039a7210 */ /* 0x000fc40007fde0ff */
[----:B------:R-:W-:Y:S01]  /*0a00*/  LEA.HI.X R27, R40, UR7, RZ, 0x7, P3 ;  /* 0x00000007281b7c11 */ /* 0x000fe200098f3cff */
[----:B------:R2:W5:Y:S01]  /*0a10*/  LDG.E.U8 R91, desc[UR20][R18.64+0x40] ;  /* 0x00004014125b7981 */ /* 0x000562000c1e1100 */
[----:B------:R-:W-:Y:S02]  /*0a20*/  IADD3 R152, P4, PT, R3, R152, RZ ;  /* 0x0000009803987210 */ /* 0x000fe40007f9e0ff */
[----:B------:R-:W-:Y:S01]  /*0a30*/  LEA.HI.X R29, R36, UR7, RZ, 0x7, P5 ;  /* 0x00000007241d7c11 */ /* 0x000fe2000a8f3cff */
[----:B------:R-:W-:Y:S01]  /*0a40*/  IMAD.X R155, RZ, RZ, R27, P6 ;  /* 0x000000ffff9b7224 */ /* 0x000fe200030e061b */
[----:B------:R-:W-:Y:S01]  /*0a50*/  LEA R150, P0, R34, UR6, 0x7 ;  /* 0x0000000622967c11 */ /* 0x000fe2000f8038ff */
[----:B------:R2:W5:Y:S01]  /*0a60*/  LDG.E.U8 R93, desc[UR20][R156.64] ;  /* 0x000000149c5d7981 */ /* 0x000562000c1e1100 */
[C---:B------:R-:W-:Y:S01]  /*0a70*/  LOP3.LUT R30, R79.reuse, 0x44, RZ, 0xfc, !PT ;  /* 0x000000444f1e7812 */ /* 0x040fe200078efcff */
[----:B------:R-:W-:Y:S01]  /*0a80*/  IMAD.X R153, RZ, RZ, R29, P4 ;  /* 0x000000ffff997224 */ /* 0x000fe200020e061d */
[C---:B------:R-:W-:Y:S01]  /*0a90*/  LOP3.LUT R32, R79.reuse, 0x48, RZ, 0xfc, !PT ;  /* 0x000000484f207812 */ /* 0x040fe200078efcff */
[----:B------:R2:W5:Y:S01]  /*0aa0*/  LDG.E.U8 R95, desc[UR20][R156.64+0x40] ;  /* 0x000040149c5f7981 */ /* 0x000562000c1e1100 */
[----:B------:R-:W-:-:S02]  /*0ab0*/  LOP3.LUT R26, R79, 0x4c, RZ, 0xfc, !PT ;  /* 0x0000004c4f1a7812 */ /* 0x000fc400078efcff */
[C---:B------:R-:W-:Y:S01]  /*0ac0*/  LOP3.LUT R28, R79.reuse, 0x50, RZ, 0xfc, !PT ;  /* 0x000000504f1c7812 */ /* 0x040fe200078efcff */
[----:B------:R2:W5:Y:S01]  /*0ad0*/  LDG.E.U8 R97, desc[UR20][R154.64] ;  /* 0x000000149a617981 */ /* 0x000562000c1e1100 */
[----:B------:R-:W-:Y:S02]  /*0ae0*/  LOP3.LUT R68, R79, 0x54, RZ, 0xfc, !PT ;  /* 0x000000544f447812 */ /* 0x000fe400078efcff */
[----:B------:R-:W-:Y:S01]  /*0af0*/  IADD3 R150, P6, PT, R3, R150, RZ ;  /* 0x0000009603967210 */ /* 0x000fe20007fde0ff */
[----:B------:R2:W5:Y:S01]  /*0b00*/  LDG.E.U8 R103, desc[UR20][R154.64+0x40] ;  /* 0x000040149a677981 */ /* 0x000562000c1e1100 */
[----:B------:R-:W-:Y:S02]  /*0b10*/  LEA.HI.X R27, R34, UR7, RZ, 0x7, P0 ;  /* 0x00000007221b7c11 */ /* 0x000fe400080f3cff */
[----:B------:R-:W-:Y:S01]  /*0b20*/  LEA R148, P2, R30, UR6, 0x7 ;  /* 0x000000061e947c11 */ /* 0x000fe2000f8438ff */
[----:B------:R2:W5:Y:S01]  /*0b30*/  LDG.E.U8 R105, desc[UR20][R152.64] ;  /* 0x0000001498697981 */ /* 0x000562000c1e1100 */
[----:B------:R-:W-:Y:S01]  /*0b40*/  LEA R146, P3, R32, UR6, 0x7 ;  /* 0x0000000620927c11 */ /* 0x000fe2000f8638ff */
[----:B------:R-:W-:Y:S01]  /*0b50*/  IMAD.X R151, RZ, RZ, R27, P6 ;  /* 0x000000ffff977224 */ /* 0x000fe200030e061b */
[----:B------:R-:W-:Y:S01]  /*0b60*/  LEA R144, P5, R26, UR6, 0x7 ;  /* 0x000000061a907c11 */ /* 0x000fe2000f8a38ff */
[----:B------:R2:W5:Y:S01]  /*0b70*/  LDG.E.U8 R107, desc[UR20][R152.64+0x40] ;  /* 0x00004014986b7981 */ /* 0x000562000c1e1100 */
[----:B------:R-:W-:-:S02]  /*0b80*/  LEA R142, P4, R28, UR6, 0x7 ;  /* 0x000000061c8e7c11 */ /* 0x000fc4000f8838ff */
[----:B------:R-:W-:Y:S01]  /*0b90*/  LEA R140, P0, R68, UR6, 0x7 ;  /* 0x00000006448c7c11 */ /* 0x000fe2000f8038ff */
[----:B------:R2:W5:Y:S01]  /*0ba0*/  LDG.E.U8 R109, desc[UR20][R150.64] ;  /* 0x00000014966d7981 */ /* 0x000562000c1e1100 */
[----:B------:R-:W-:Y:S02]  /*0bb0*/  LEA.HI.X R35, R30, UR7, RZ, 0x7, P2 ;  /* 0x000000071e237c11 */ /* 0x000fe400090f3cff */
[----:B------:R-:W-:Y:S01]  /*0bc0*/  LEA.HI.X R33, R32, UR7, RZ, 0x7, P3 ;  /* 0x0000000720217c11 */ /* 0x000fe200098f3cff */
[----:B------:R2:W5:Y:S01]  /*0bd0*/  LDG.E.U8 R111, desc[UR20][R150.64+0x40] ;  /* 0x00004014966f7981 */ /* 0x000562000c1e1100 */
[----:B------:R-:W-:Y:S02]  /*0be0*/  LEA.HI.X R31, R26, UR7, RZ, 0x7, P5 ;  /* 0x000000071a1f7c11 */ /* 0x000fe4000a8f3cff */
[----:B------:R-:W-:Y:S02]  /*0bf0*/  LEA.HI.X R29, R28, UR7, RZ, 0x7, P4 ;  /* 0x000000071c1d7c11 */ /* 0x000fe4000a0f3cff */
[----:B------:R-:W-:-:S02]  /*0c00*/  IADD3 R148, P6, PT, R3, R148, RZ ;  /* 0x0000009403947210 */ /* 0x000fc40007fde0ff */
[C---:B------:R-:W-:Y:S02]  /*0c10*/  IADD3 R146, P2, PT, R3.reuse, R146, RZ ;  /* 0x0000009203927210 */ /* 0x040fe40007f5e0ff */
[C---:B------:R-:W-:Y:S01]  /*0c20*/  IADD3 R144, P3, PT, R3.reuse, R144, RZ ;  /* 0x0000009003907210 */ /* 0x040fe20007f7e0ff */
[----:B------:R-:W-:Y:S01]  /*0c30*/  IMAD.X R149, RZ, RZ, R35, P6 ;  /* 0x000000ffff957224 */ /* 0x000fe200030e0623 */
[C---:B------:R-:W-:Y:S01]  /*0c40*/  IADD3 R142, P5, PT, R3.reuse, R142, RZ ;  /* 0x0000008e038e7210 */ /* 0x040fe20007fbe0ff */
[----:B------:R-:W-:Y:S01]  /*0c50*/  IMAD.X R147, RZ, RZ, R33, P2 ;  /* 0x000000ffff937224 */ /* 0x000fe200010e0621 */
[----:B------:R-:W-:Y:S01]  /*0c60*/  IADD3 R140, P4, PT, R3, R140, RZ ;  /* 0x0000008c038c7210 */ /* 0x000fe20007f9e0ff */
[----:B------:R-:W-:Y:S01]  /*0c70*/  IMAD.X R145, RZ, RZ, R31, P3 ;  /* 0x000000ffff917224 */ /* 0x000fe200018e061f */
[----:B------:R-:W-:Y:S01]  /*0c80*/  LEA.HI.X R27, R68, UR7, RZ, 0x7, P0 ;  /* 0x00000007441b7c11 */ /* 0x000fe200080f3cff */
[----:B------:R-:W-:Y:S01]  /*0c90*/  IMAD.X R143, RZ, RZ, R29, P5 ;  /* 0x000000ffff8f7224 */ /* 0x000fe200028e061d */
[----:B------:R-:W-:Y:S01]  /*0ca0*/  LOP3.LUT R104, R6, 0x1f, R0, 0xf8, !PT ;  /* 0x0000001f06687812 */ /* 0x000fe200078ef800 */
[----:B------:R2:W5:Y:S02]  /*0cb0*/  LDG.E.U8 R29, desc[UR20][R84.64+0x40] ;  /* 0x00004014541d7981 */ /* 0x000564000c1e1100 */
[----:B------:R-:W-:Y:S01]  /*0cc0*/  IMAD.X R141, RZ, RZ, R27, P4 ;  /* 0x000000ffff8d7224 */ /* 0x000fe200020e061b */
[----:B------:R-:W-:Y:S01]  /*0cd0*/  SHF.R.U32.HI R69, RZ, 0x1, R2 ;  /* 0x00000001ff457819 */ /* 0x000fe20000011602 */
[----:B------:R2:W5:Y:S01]  /*0ce0*/  LDG.E.U8 R27, desc[UR20][R84.64] ;  /* 0x00000014541b7981 */ /* 0x000562000c1e1100 */
[----:B-1----:R-:W-:-:S03]  /*0cf0*/  R2UR UR13, R20 ;  /* 0x00000000140d72ca */ /* 0x002fc600000e0000 */
[----:B------:R2:W5:Y:S01]  /*0d00*/  LDG.E.U8 R31, desc[UR20][R82.64] ;  /* 0x00000014521f7981 */ /* 0x000562000c1e1100 */
[----:B------:R-:W-:-:S03]  /*0d10*/  LOP3.LUT R104, R104, R69, RZ, 0x3c, !PT ;  /* 0x0000004568687212 */ /* 0x000fc600078e3cff */
[----:B------:R2:W5:Y:S04]  /*0d20*/  LDG.E.U8 R33, desc[UR20][R82.64+0x40] ;  /* 0x0000401452217981 */ /* 0x000568000c1e1100 */
        /* <DEDUP_REMOVED lines=10> */
[----:B------:R2:W5:Y:S01]  /*0dd0*/  LDG.E.U8 R131, desc[UR20][R140.64+0x40] ;  /* 0x000040148c837981 */ /* 0x000562000c1e1100 */
[----:B------:R-:W-:Y:S05]  /*0de0*/  @P1 BRA `(.L_x_5) ;  /* 0x0000000000181947 */ /* 0x000fea0003800000 */
[----:B------:R-:W-:Y:S01]  /*0df0*/  ELECT P0, URZ, PT ;  /* 0x0000000000ff782f */ /* 0x000fe20003800000 */
[----:B------:R-:W-:Y:S01]  /*0e00*/  IMAD.MOV.U32 R6, RZ, RZ, 0x1 ;  /* 0x00000001ff067424 */ /* 0x000fe200078e00ff */
[----:B------:R-:W-:Y:S01]  /*0e10*/  UMOV UR4, 0x40 ;  /* 0x0000004000047882 */ /* 0x000fe20000000000 */
[----:B------:R-:W-:Y:S01]  /*0e20*/  UVIRTCOUNT.DEALLOC.SMPOOL 0x80 ;  /* 0x000000800000784c */ /* 0x000fe20000000000 */
[----:B------:R-:W-:-:S09]  /*0e30*/  ULEA UR4, UR11, UR4, 0x18 ;  /* 0x000000040b047291 */ /* 0x000fd2000f8ec0ff */
[----:B------:R1:W-:Y:S03]  /*0e40*/  @P0 STS.U8 [UR4], R6 ;  /* 0x00000006ff000988 */ /* 0x0003e60008000004 */
.L_x_5:
[----:B-----5:R3:W-:Y:S01]  /*0e50*/  STS.U8 [R104+UR12+0x1400], R73 ;  /* 0x0014004968007988 */ /* 0x0207e2000800000c */
[C---:B------:R-:W-:Y:S02]  /*0e60*/  LOP3.LUT R70, R79.reuse, 0x58, RZ, 0xfc, !PT ;  /* 0x000000584f467812 */ /* 0x040fe400078efcff */
[C---:B------:R-:W-:Y:S01]  /*0e70*/  LOP3.LUT R72, R79.reuse, 0x60, RZ, 0xfc, !PT ;  /* 0x000000604f487812 */ /* 0x040fe200078efcff */
[----:B------:R4:W-:Y:S01]  /*0e80*/  STS.U8 [R104+UR12+0x1200], R71 ;  /* 0x0012004768007988 */ /* 0x0009e2000800000c */
[C---:B------:R-:W-:Y:S02]  /*0e90*/  LOP3.LUT R74, R79.reuse, 0x68, RZ, 0xfc, !PT ;  /* 0x000000684f4a7812 */ /* 0x040fe400078efcff */
[C---:B------:R-:W-:Y:S01]  /*0ea0*/  LOP3.LUT R76, R79.reuse, 0x70, RZ, 0xfc, !PT ;  /* 0x000000704f4c7812 */ /* 0x040fe200078efcff */
[----:B------:R1:W-:Y:S01]  /*0eb0*/  STS.U8 [R104+UR12+0x1440], R75 ;  /* 0x0014404b68007988 */ /* 0x0003e2000800000c */
[C---:B------:R-:W-:Y:S02]  /*0ec0*/  LOP3.LUT R78, R79.reuse, 0x78, RZ, 0xfc, !PT ;  /* 0x000000784f4e7812 */ /* 0x040fe400078efcff */
[----:B---3--:R-:W-:Y:S01]  /*0ed0*/  LOP3.LUT R73, R79, 0x64, RZ, 0xfc, !PT ;  /* 0x000000644f497812 */ /* 0x008fe200078efcff */
[----:B------:R3:W-:Y:S01]  /*0ee0*/  STS.U8 [R104+UR12+0x1640], R77 ;  /* 0x0016404d68007988 */ /* 0x0007e2000800000c */
[----:B------:R-:W-:-:S02]  /*0ef0*/  LEA R138, P5, R70, UR6, 0x7 ;  /* 0x00000006468a7c11 */ /* 0x000fc4000f8a38ff */
[C---:B----4-:R-:W-:Y:S01]  /*0f00*/  LOP3.LUT R71, R79.reuse, 0x5c, RZ, 0xfc, !PT ;  /* 0x0000005c4f477812 */ /* 0x050fe200078efcff */
[----:B------:R4:W-:Y:S01]  /*0f10*/  STS.U8 [R104+UR12+0x400], R27 ;  /* 0x0004001b68007988 */ /* 0x0009e2000800000c */
[----:B------:R-:W-:Y:S02]  /*0f20*/  LEA R134, P0, R72, UR6, 0x7 ;  /* 0x0000000648867c11 */ /* 0x000fe4000f8038ff */
[----:B-1----:R-:W-:Y:S01]  /*0f30*/  LOP3.LUT R75, R79, 0x6c, RZ, 0xfc, !PT ;  /* 0x0000006c4f4b7812 */ /* 0x002fe200078efcff */
[----:B------:R1:W-:Y:S01]  /*0f40*/  STS.U8 [R104+UR12+0x440], R29 ;  /* 0x0004401d68007988 */ /* 0x0003e2000800000c */
[----:B------:R-:W-:Y:S02]  /*0f50*/  LEA R132, P2, R73, UR6, 0x7 ;  /* 0x0000000649847c11 */ /* 0x000fe4000f8438ff */
[C---:B---3--:R-:W-:Y:S01]  /*0f60*/  LOP3.LUT R77, R79.reuse, 0x74, RZ, 0xfc, !PT ;  /* 0x000000744f4d7812 */ /* 0x048fe200078efcff */
[----:B------:R3:W-:Y:S01]  /*0f70*/  STS.U8 [R104+UR12+0x600], R33 ;  /* 0x0006002168007988 */ /* 0x0007e2000800000c */
[----:B------:R-:W-:-:S02]  /*0f80*/  LOP3.LUT R79, R79, 0x7c, RZ, 0xfc, !PT ;  /* 0x0000007c4f4f7812 */ /* 0x000fc400078efcff */
[----:B----4-:R-:W-:Y:S01]  /*0f90*/  LEA.HI.X R27, R73, UR7, RZ, 0x7, P2 ;  /* 0x00000007491b7c11 */ /* 0x010fe200090f3cff */
[----:B------:R-:W-:Y:S01]  /*0fa0*/  STS.U8 [R104+UR12], R7 ;  /* 0x0000000768007988 */ /* 0x000fe2000800000c */
[----:B------:R-:W-:Y:S02]  /*0fb0*/  LEA R130, P3, R74, UR6, 0x7 ;  /* 0x000000064a827c11 */ /* 0x000fe4000f8638ff */
[----:B-1----:R-:W-:Y:S01]  /*0fc0*/  LEA.HI.X R29, R72, UR7, RZ, 0x7, P0 ;  /* 0x00000007481d7c11 */ /* 0x002fe200080f3cff */
[----:B------:R1:W-:Y:S01]  /*0fd0*/  STS.U8 [R104+UR12+0x240], R25 ;  /* 0x0002401968007988 */ /* 0x0003e2000800000c */
[----:B------:R-:W-:Y:S02]  /*0fe0*/  LEA R128, P4, R75, UR6, 0x7 ;  /* 0x000000064b807c11 */ /* 0x000fe4000f8838ff */
[----:B---3--:R-:W-:Y:S01]  /*0ff0*/  LEA.HI.X R33, R70, UR7, RZ, 0x7, P5 ;  /* 0x0000000746217c11 */ /* 0x008fe2000a8f3cff */
[----:B------:R3:W-:Y:S01]  /*1000*/  STS.U8 [R104+UR12+0x200], R21 ;  /* 0x0002001568007988 */ /* 0x0007e2000800000c */
[----:B------:R-:W-:-:S02]  /*1010*/  LEA R126, P5, R76, UR6, 0x7 ;  /* 0x000000064c7e7c11 */ /* 0x000fc4000f8a38ff */
[----:B------:R-:W-:Y:S01]  /*1020*/  LEA R50, P0, R78, UR6, 0x7 ;  /* 0x000000064e327c11 */ /* 0x000fe2000f8038ff */
[----:B------:R4:W-:Y:S01]  /*1030*/  STS.U8 [R104+UR12+0x640], R31 ;  /* 0x0006401f68007988 */ /* 0x0009e2000800000c */
[----:B------:R-:W-:Y:S02]  /*1040*/  LEA R52, P2, R79, UR6, 0x7 ;  /* 0x000000064f347c11 */ /* 0x000fe4000f8438ff */
[----:B------:R-:W-:Y:S01]  /*1050*/  LEA R136, P6, R71, UR6, 0x7 ;  /* 0x0000000647887c11 */ /* 0x000fe2000f8c38ff */
[----:B------:R2:W-:Y:S01]  /*1060*/  STS.U8 [R104+UR12+0x2a00], R131 ;  /* 0x002a008368007988 */ /* 0x0005e2000800000c */
[----:B-1----:R-:W-:Y:S02]  /*1070*/  LEA.HI.X R25, R74, UR7, RZ, 0x7, P3 ;  /* 0x000000074a197c11 */ /* 0x002fe400098f3cff */
[----:B---3--:R-:W-:Y:S01]  /*1080*/  LEA.HI.X R21, R75, UR7, RZ, 0x7, P4 ;  /* 0x000000074b157c11 */ /* 0x008fe2000a0f3cff */
[----:B------:R1:W-:Y:S01]  /*1090*/  STS.U8 [R104+UR12+0x40], R17 ;  /* 0x0000401168007988 */ /* 0x0003e2000800000c */
[----:B------:R-:W-:-:S02]  /*10a0*/  LEA.HI.X R20, R76, UR7, RZ, 0x7, P5 ;  /* 0x000000074c147c11 */ /* 0x000fc4000a8f3cff */
[----:B------:R-:W-:Y:S01]  /*10b0*/  LEA.HI.X R7, R78, UR7, RZ, 0x7, P0 ;  /* 0x000000074e077c11 */ /* 0x000fe200080f3cff */
[----:B------:R3:W-:Y:S01]  /*10c0*/  STS.U8 [R104+UR12+0xe00], R49 ;  /* 0x000e003168007988 */ /* 0x0007e2000800000c */
[----:B------:R-:W-:Y:S02]  /*10d0*/  LEA.HI.X R6, R79, UR7, RZ, 0x7, P2 ;  /* 0x000000074f067c11 */ /* 0x000fe400090f3cff */
[----:B----4-:R-:W-:Y:S01]  /*10e0*/  LEA.HI.X R31, R71, UR7, RZ, 0x7, P6 ;  /* 0x00000007471f7c11 */ /* 0x010fe2000b0f3cff */
[----:B------:R-:W-:Y:S01]  /*10f0*/  STS.U8 [R104+UR12+0x1000], R51 ;  /* 0x0010003368007988 */ /* 0x000fe2000800000c */
[C---:B------:R-:W-:Y:S02]  /*1100*/  IADD3 R138, P4, PT, R3.reuse, R138, RZ ;  /* 0x0000008a038a7210 */ /* 0x040fe40007f9e0ff */
[C---:B------:R-:W-:Y:S01]  /*1110*/  IADD3 R136, P5, PT, R3.reuse, R136, RZ ;  /* 0x0000008803887210 */ /* 0x040fe20007fbe0ff */
[----:B------:R-:W-:Y:S01]  /*1120*/  STS.U8 [R104+UR12+0x1040], R53 ;  /* 0x0010403568007988 */ /* 0x000fe2000800000c */
[C---:B------:R-:W-:Y:S01]  /*1130*/  IADD3 R134, P3, PT, R3.reuse, R134, RZ ;  /* 0x0000008603867210 */ /* 0x040fe20007f7e0ff */
[----:B------:R-:W-:Y:S01]  /*1140*/  IMAD.X R139, RZ, RZ, R33, P4 ;  /* 0x000000ffff8b7224 */ /* 0x000fe200020e0621 */
[C---:B------:R-:W-:Y:S01]  /*1150*/  IADD3 R132, P0, PT, R3.reuse, R132, RZ ;  /* 0x0000008403847210 */ /* 0x040fe20007f1e0ff */
[----:B------:R-:W-:Y:S01]  /*1160*/  IMAD.X R137, RZ, RZ, R31, P5 ;  /* 0x000000ffff897224 */ /* 0x000fe200028e061f */
[----:B------:R-:W-:Y:S01]  /*1170*/  IADD3 R130, P2, PT, R3, R130, RZ ;  /* 0x0000008203827210 */ /* 0x000fe20007f5e0ff */
[----:B------:R-:W-:Y:S01]  /*1180*/  IMAD.X R135, RZ, RZ, R29, P3 ;  /* 0x000000ffff877224 */ /* 0x000fe200018e061d */
[----:B------:R-:W-:Y:S01]  /*1190*/  LEA R48, P6, R77, UR6, 0x7 ;  /* 0x000000064d307c11 */ /* 0x000fe2000f8c38ff */
[----:B------:R-:W-:Y:S01]  /*11a0*/  IMAD.X R133, RZ, RZ, R27, P0 ;  /* 0x000000ffff857224 */ /* 0x000fe200000e061b */
[----:B------:R-:W-:Y:S01]  /*11b0*/  IADD3 R128, P4, PT, R3, R128, RZ ;  /* 0x0000008003807210 */ /* 0x000fe20007f9e0ff */
[----:B--2---:R-:W-:Y:S01]  /*11c0*/  IMAD.X R131, RZ, RZ, R25, P2 ;  /* 0x000000ffff837224 */ /* 0x004fe200010e0619 */
[----:B-1----:R-:W-:Y:S01]  /*11d0*/  LEA.HI.X R17, R77, UR7, RZ, 0x7, P6 ;  /* 0x000000074d117c11 */ /* 0x002fe2000b0f3cff */
[----:B------:R1:W-:Y:S01]  /*11e0*/  STS.U8 [R104+UR12+0x2840], R127 ;  /* 0x0028407f68007988 */ /* 0x0003e2000800000c */
[----:B------:R-:W-:-:S02]  /*11f0*/  IADD3 R126, P5, PT, R3, R126, RZ ;  /* 0x0000007e037e7210 */ /* 0x000fc40007fbe0ff */
[C---:B------:R-:W-:Y:S01]  /*1200*/  IADD3 R48, P3, PT, R3.reuse, R48, RZ ;  /* 0x0000003003307210 */ /* 0x040fe20007f7e0ff */
[----:B------:R2:W-:Y:S01]  /*1210*/  STS.U8 [R104+UR12+0x2a40], R129 ;  /* 0x002a408168007988 */ /* 0x0005e2000800000c */
[C---:B------:R-:W-:Y:S02]  /*1220*/  IADD3 R50, P0, PT, R3.reuse, R50, RZ ;  /* 0x0000003203327210 */ /* 0x040fe40007f1e0ff */
[----:B------:R-:W-:Y:S01]  /*1230*/  IADD3 R52, P2, PT, R3, R52, RZ ;  /* 0x0000003403347210 */ /* 0x000fe20007f5e0ff */
[----:B---3--:R-:W-:Y:S01]  /*1240*/  IMAD.X R49, RZ, RZ, R17, P3 ;  /* 0x000000ffff317224 */ /* 0x008fe200018e0611 */
[----:B------:R-:W-:Y:S01]  /*1250*/  STS.U8 [R104+UR12+0x1c40], R103 ;  /* 0x001c406768007988 */ /* 0x000fe2000800000c */
[----:B-1----:R-:W-:Y:S02]  /*1260*/  IMAD.X R127, RZ, RZ, R20, P5 ;  /* 0x000000ffff7f7224 */ /* 0x002fe400028e0614 */
[----:B------:R-:W-:Y:S01]  /*1270*/  IMAD.X R51, RZ, RZ, R7, P0 ;  /* 0x000000ffff337224 */ /* 0x000fe200000e0607 */
[----:B------:R-:W-:Y:S01]  /*1280*/  STS.U8 [R104+UR12+0x1e40], R105 ;  /* 0x001e406968007988 */ /* 0x000fe2000800000c */
[----:B--2---:R-:W-:-:S02]  /*1290*/  IMAD.X R129, RZ, RZ, R21, P4 ;  /* 0x000000ffff817224 */ /* 0x004fc400020e0615 */
[----:B------:R-:W-:Y:S01]  /*12a0*/  IMAD.X R53, RZ, RZ, R6, P2 ;  /* 0x000000ffff357224 */ /* 0x000fe200010e0606 */
[----:B------:R1:W-:Y:S04]  /*12b0*/  STS.U8 [R104+UR12+0x1e00], R107 ;  /* 0x001e006b68007988 */ /* 0x0003e8000800000c */
[----:B------:R-:W-:Y:S04]  /*12c0*/  STS.U8 [R104+UR12+0x2000], R109 ;  /* 0x0020006d68007988 */ /* 0x000fe8000800000c */
[----:B------:R-:W-:Y:S04]  /*12d0*/  STS.U8 [R104+UR12+0x2040], R111 ;  /* 0x0020406f68007988 */ /* 0x000fe8000800000c */
[----:B------:R-:W-:Y:S04]  /*12e0*/  STS.U8 [R104+UR12+0x2240], R113 ;  /* 0x0022407168007988 */ /* 0x000fe8000800000c */
[----:B------:R-:W-:Y:S04]  /*12f0*/  STS.U8 [R104+UR12+0x2200], R115 ;  /* 0x0022007368007988 */ /* 0x000fe8000800000c */
[----:B------:R-:W-:Y:S04]  /*1300*/  STS.U8 [R104+UR12+0x2400], R117 ;  /* 0x0024007568007988 */ /* 0x000fe8000800000c */
[----:B------:R-:W-:Y:S04]  /*1310*/  STS.U8 [R104+UR12+0x2440], R119 ;  /* 0x0024407768007988 */ /* 0x000fe8000800000c */
[----:B------:R-:W-:Y:S04]  /*1320*/  STS.U8 [R104+UR12+0x2640], R121 ;  /* 0x0026407968007988 */ /* 0x000fe8000800000c */
[----:B------:R-:W-:Y:S04]  /*1330*/  STS.U8 [R104+UR12+0x2600], R123 ;  /* 0x0026007b68007988 */ /* 0x000fe8000800000c */
[----:B------:R2:W-:Y:S04]  /*1340*/  STS.U8 [R104+UR12+0x2800], R125 ;  /* 0x0028007d68007988 */ /* 0x0005e8000800000c */
[----:B------:R3:W-:Y:S04]  /*1350*/  STS.U8 [R104+UR12+0x1c00], R97 ;  /* 0x001c006168007988 */ /* 0x0007e8000800000c */
[----:B------:R-:W4:Y:S04]  /*1360*/  LDG.E.U8 R120, desc[UR20][R138.64] ;  /* 0x000000148a787981 */ /* 0x000f28000c1e1100 */
[----:B-1----:R-:W4:Y:S04]  /*1370*/  LDG.E.U8 R107, desc[UR20][R138.64+0x40] ;  /* 0x000040148a6b7981 */ /* 0x002f28000c1e1100 */
[----:B------:R-:W4:Y:S04]  /*1380*/  LDG.E.U8 R118, desc[UR20][R136.64] ;  /* 0x0000001488767981 */ /* 0x000f28000c1e1100 */
[----:B------:R-:W4:Y:S04]  /*1390*/  LDG.E.U8 R116, desc[UR20][R136.64+0x40] ;  /* 0x0000401488747981 */ /* 0x000f28000c1e1100 */
[----:B------:R-:W4:Y:S04]  /*13a0*/  LDG.E.U8 R114, desc[UR20][R134.64] ;  /* 0x0000001486727981 */ /* 0x000f28000c1e1100 */
[----:B------:R-:W4:Y:S04]  /*13b0*/  LDG.E.U8 R112, desc[UR20][R134.64+0x40] ;  /* 0x0000401486707981 */ /* 0x000f28000c1e1100 */
[----:B------:R-:W4:Y:S04]  /*13c0*/  LDG.E.U8 R110, desc[UR20][R132.64] ;  /* 0x00000014846e7981 */ /* 0x000f28000c1e1100 */
[----:B--2---:R-:W2:Y:S04]  /*13d0*/  LDG.E.U8 R125, desc[UR20][R132.64+0x40] ;  /* 0x00004014847d7981 */ /* 0x004ea8000c1e1100 */
[----:B------:R-:W2:Y:S04]  /*13e0*/  LDG.E.U8 R123, desc[UR20][R130.64] ;  /* 0x00000014827b7981 */ /* 0x000ea8000c1e1100 */
        /* <DEDUP_REMOVED lines=11> */
[----:B---3--:R-:W3:Y:S04]  /*14a0*/  LDG.E.U8 R97, desc[UR20][R84.64+0x60] ;  /* 0x0000601454617981 */ /* 0x008ee8000c1e1100 */
[----:B------:R-:W3:Y:S04]  /*14b0*/  LDG.E.U8 R96, desc[UR20][R82.64+0x20] ;  /* 0x0000201452607981 */ /* 0x000ee8000c1e1100 */
[----:B------:R1:W-:Y:S04]  /*14c0*/  STS.U8 [R104+UR12+0x1a40], R93 ;  /* 0x001a405d68007988 */ /* 0x0003e8000800000c */
[----:B------:R-:W3:Y:S04]  /*14d0*/  LDG.E.U8 R90, desc[UR20][R4.64+0x20] ;  /* 0x00002014045a7981 */ /* 0x000ee8000c1e1100 */
[----:B------:R0:W-:Y:S04]  /*14e0*/  STS.U8 [R104+UR12+0x1800], R89 ;  /* 0x0018005968007988 */ /* 0x0001e8000800000c */
[----:B-1----:R-:W3:Y:S04]  /*14f0*/  LDG.E.U8 R93, desc[UR20][R80.64+0x60] ;  /* 0x00006014505d7981 */ /* 0x002ee8000c1e1100 */
[----:B------:R-:W3:Y:S04]  /*1500*/  LDG.E.U8 R92, desc[UR20][R22.64+0x20] ;  /* 0x00002014165c7981 */ /* 0x000ee8000c1e1100 */
[----:B0-----:R-:W3:Y:S04]  /*1510*/  LDG.E.U8 R89, desc[UR20][R4.64+0x60] ;  /* 0x0000601404597981 */ /* 0x001ee8000c1e1100 */
[----:B------:R-:W3:Y:S04]  /*1520*/  LDG.E.U8 R88, desc[UR20][R10.64+0x20] ;  /* 0x000020140a587981 */ /* 0x000ee8000c1e1100 */
[----:B------:R0:W-:Y:S04]  /*1530*/  STS.U8 [R104+UR12+0x1840], R91 ;  /* 0x0018405b68007988 */ /* 0x0001e8000800000c */
[----:B------:R1:W-:Y:S04]  /*1540*/  STS.U8 [R104+UR12+0x1a00], R95 ;  /* 0x001a005f68007988 */ /* 0x0003e8000800000c */
[----:B------:R1:W-:Y:S04]  /*1550*/  STS.U8 [R104+UR12+0x1600], R87 ;  /* 0x0016005768007988 */ /* 0x0003e8000800000c */
[----:B0-----:R-:W3:Y:S04]  /*1560*/  LDG.E.U8 R91, desc[UR20][R22.64+0x60] ;  /* 0x00006014165b7981 */ /* 0x001ee8000c1e1100 */
[----:B-1----:R-:W3:Y:S04]  /*1570*/  LDG.E.U8 R95, desc[UR20][R82.64+0x60] ;  /* 0x00006014525f7981 */ /* 0x002ee8000c1e1100 */
[----:B------:R-:W3:Y:S04]  /*1580*/  LDG.E.U8 R87, desc[UR20][R10.64+0x60] ;  /* 0x000060140a577981 */ /* 0x000ee8000c1e1100 */
        /* <DEDUP_REMOVED lines=12> */
[----:B------:R0:W3:Y:S04]  /*1650*/  LDG.E.U8 R106, desc[UR20][R48.64+0x60] ;  /* 0x00006014306a7981 */ /* 0x0000e8000c1e1100 */
[----:B------:R-:W3:Y:S04]  /*1660*/  LDG.E.U8 R108, desc[UR20][R50.64+0x20] ;  /* 0x00002014326c7981 */ /* 0x000ee8000c1e1100 */
[----:B------:R1:W3:Y:S01]  /*1670*/  LDG.E.U8 R122, desc[UR20][R50.64+0x60] ;  /* 0x00006014327a7981 */ /* 0x0002e2000c1e1100 */
[----:B0-----:R-:W0:Y:S03]  /*1680*/  LDC.64 R48, c[0x0][0x388] ;  /* 0x0000e200ff307b82 */ /* 0x001e260000000a00 */
[----:B------:R-:W-:Y:S04]  /*1690*/  STS.U8 [R104+UR12+0x800], R35 ;  /* 0x0008002368007988 */ /* 0x000fe8000800000c */
[----:B------:R-:W-:Y:S01]  /*16a0*/  STS.U8 [R104+UR12+0x840], R37 ;  /* 0x0008402568007988 */ /* 0x000fe2000800000c */
[----:B-1----:R-:W-:-:S03]  /*16b0*/  LOP3.LUT R51, R104, 0x20, RZ, 0x3c, !PT ;  /* 0x0000002068337812 */ /* 0x002fc600078e3cff */
[----:B------:R-:W-:Y:S04]  /*16c0*/  STS.U8 [R104+UR12+0xa40], R39 ;  /* 0x000a402768007988 */ /* 0x000fe8000800000c */
[----:B------:R-:W-:Y:S04]  /*16d0*/  STS.U8 [R104+UR12+0xa00], R41 ;  /* 0x000a002968007988 */ /* 0x000fe8000800000c */
[----:B------:R-:W-:Y:S04]  /*16e0*/  STS.U8 [R104+UR12+0xc00], R43 ;  /* 0x000c002b68007988 */ /* 0x000fe8000800000c */
[----:B------:R-:W-:Y:S04]  /*16f0*/  STS.U8 [R104+UR12+0xc40], R45 ;  /* 0x000c402d68007988 */ /* 0x000fe8000800000c */
[----:B------:R1:W-:Y:S04]  /*1700*/  STS.U8 [R104+UR12+0xe40], R47 ;  /* 0x000e402f68007988 */ /* 0x0003e8000800000c */
[----:B------:R0:W-:Y:S04]  /*1710*/  STS.U8 [R104+UR12+0x1240], R55 ;  /* 0x0012403768007988 */ /* 0x0001e8000800000c */
        /* <DEDUP_REMOVED lines=12> */
[----:B-1----:R-:W3:Y:S04]  /*17e0*/  LDG.E.U8 R47, desc[UR20][R130.64+0x20] ;  /* 0x00002014822f7981 */ /* 0x002ee8000c1e1100 */
[----:B0-----:R0:W3:Y:S04]  /*17f0*/  LDG.E.U8 R55, desc[UR20][R130.64+0x60] ;  /* 0x0000601482377981 */ /* 0x0010e8000c1e1100 */
[----:B------:R-:W3:Y:S04]  /*1800*/  LDG.E.U8 R27, desc[UR20][R140.64+0x20] ;  /* 0x000020148c1b7981 */ /* 0x000ee8000c1e1100 */
[----:B------:R-:W3:Y:S04]  /*1810*/  LDG.E.U8 R29, desc[UR20][R140.64+0x60] ;  /* 0x000060148c1d7981 */ /* 0x000ee8000c1e1100 */
[----:B------:R-:W3:Y:S04]  /*1820*/  LDG.E.U8 R20, desc[UR20][R144.64+0x60] ;  /* 0x0000601490147981 */ /* 0x000ee8000c1e1100 */
[----:B----4-:R-:W-:Y:S04]  /*1830*/  STS.U8 [R104+UR12+0x2c00], R120 ;  /* 0x002c007868007988 */ /* 0x010fe8000800000c */
[----:B------:R-:W-:Y:S04]  /*1840*/  STS.U8 [R104+UR12+0x2c40], R107 ;  /* 0x002c406b68007988 */ /* 0x000fe8000800000c */
[----:B------:R-:W-:Y:S04]  /*1850*/  STS.U8 [R104+UR12+0x2e40], R118 ;  /* 0x002e407668007988 */ /* 0x000fe8000800000c */
[----:B------:R-:W-:Y:S04]  /*1860*/  STS.U8 [R104+UR12+0x2e00], R116 ;  /* 0x002e007468007988 */ /* 0x000fe8000800000c */
[----:B------:R-:W-:Y:S04]  /*1870*/  STS.U8 [R104+UR12+0x3000], R114 ;  /* 0x0030007268007988 */ /* 0x000fe8000800000c */
[----:B------:R-:W-:Y:S04]  /*1880*/  STS.U8 [R104+UR12+0x3040], R112 ;  /* 0x0030407068007988 */ /* 0x000fe8000800000c */
[----:B------:R-:W-:Y:S04]  /*1890*/  STS.U8 [R104+UR12+0x3240], R110 ;  /* 0x0032406e68007988 */ /* 0x000fe8000800000c */
[----:B--2---:R-:W-:Y:S04]  /*18a0*/  STS.U8 [R104+UR12+0x3200], R125 ;  /* 0x0032007d68007988 */ /* 0x004fe8000800000c */
        /* <DEDUP_REMOVED lines=12> */
[----:B---3--:R-:W-:Y:S04]  /*1970*/  STS.U8 [R51+UR12+0x440], R97 ;  /* 0x0004406133007988 */ /* 0x008fe8000800000c */
[----:B------:R1:W-:Y:S04]  /*1980*/  STS.U8 [R51+UR12+0x640], R96 ;  /* 0x0006406033007988 */ /* 0x0003e8000800000c */
[----:B------:R-:W2:Y:S04]  /*1990*/  LDG.E.U8 R4, desc[UR20][R18.64+0x60] ;  /* 0x0000601412047981 */ /* 0x000ea8000c1e1100 */
[----:B------:R-:W3:Y:S01]  /*19a0*/  LDG.E.U8 R17, desc[UR20][R146.64+0x20] ;  /* 0x0000201492117981 */ /* 0x000ee2000c1e1100 */
[----:B-1----:R-:W-:-:S03]  /*19b0*/  IMAD.WIDE.U32 R96, R2, 0x2, R48 ;  /* 0x0000000202607825 */ /* 0x002fc600078e0030 */
[----:B------:R1:W-:Y:S04]  /*19c0*/  STS.U8 [R51+UR12+0xc00], R90 ;  /* 0x000c005a33007988 */ /* 0x0003e8000800000c */
[----:B------:R-:W-:Y:S04]  /*19d0*/  STS.U8 [R51+UR12+0x840], R93 ;  /* 0x0008405d33007988 */ /* 0x000fe8000800000c */
[----:B------:R4:W-:Y:S01]  /*19e0*/  STS.U8 [R51+UR12+0xa40], R92 ;  /* 0x000a405c33007988 */ /* 0x0009e2000800000c */
[----:B-1----:R-:W-:-:S03]  /*19f0*/  IADD3 R90, P0, PT, R3, R96, RZ ;  /* 0x00000060035a7210 */ /* 0x002fc60007f1e0ff */
[----:B------:R-:W-:Y:S04]  /*1a00*/  STS.U8 [R51+UR12+0xc40], R89 ;  /* 0x000c405933007988 */ /* 0x000fe8000800000c */
[----:B------:R1:W-:Y:S01]  /*1a10*/  STS.U8 [R51+UR12+0xe40], R88 ;  /* 0x000e405833007988 */ /* 0x0003e2000800000c */
[----:B----4-:R-:W-:Y:S01]  /*1a20*/  IMAD.WIDE.U32 R92, R67, 0x40, R48 ;  /* 0x00000040435c7825 */ /* 0x010fe200078e0030 */
[----:B0-----:R-:W-:Y:S02]  /*1a30*/  SHF.R.S32.HI R130, RZ, 0x6, R0 ;  /* 0x00000006ff827819 */ /* 0x001fe40000011400 */
[----:B------:R-:W4:Y:S04]  /*1a40*/  LDG.E.U8 R19, desc[UR20][R144.64+0x20] ;  /* 0x0000201490137981 */ /* 0x000f28000c1e1100 */
[----:B------:R-:W2:Y:S01]  /*1a50*/  LDG.E.U8 R18, desc[UR20][R146.64+0x60] ;  /* 0x0000601492127981 */ /* 0x000ea2000c1e1100 */
[----:B-1----:R-:W-:-:S03]  /*1a60*/  IMAD.WIDE.U32 R88, R63, 0x40, R48 ;  /* 0x000000403f587825 */ /* 0x002fc600078e0030 */
[----:B------:R-:W2:Y:S04]  /*1a70*/  LDG.E.U8 R60, desc[UR20][R126.64+0x20] ;  /* 0x000020147e3c7981 */ /* 0x000ea8000c1e1100 */
[----:B------:R0:W-:Y:S01]  /*1a80*/  STS.U8 [R51+UR12+0xa00], R91 ;  /* 0x000a005b33007988 */ /* 0x0001e2000800000c */
[----:B------:R-:W-:-:S03]  /*1a90*/  IADD3 R162, P2, PT, R3, R88, RZ ;  /* 0x0000005803a27210 */ /* 0x000fc60007f5e0ff */
[----:B------:R-:W2:Y:S04]  /*1aa0*/  LDG.E.U8 R62, desc[UR20][R126.64+0x60] ;  /* 0x000060147e3e7981 */ /* 0x000ea8000c1e1100 */
[----:B------:R-:W-:Y:S01]  /*1ab0*/  STS.U8 [R51+UR12+0xe00], R87 ;  /* 0x000e005733007988 */ /* 0x000fe2000800000c */
[----:B0-----:R-:W-:-:S03]  /*1ac0*/  IMAD.X R91, RZ, RZ, R97, P0 ;  /* 0x000000ffff5b7224 */ /* 0x001fc600000e0661 */
[----:B------:R0:W-:Y:S04]  /*1ad0*/  STS.U8 [R51+UR12+0x1000], R86 ;  /* 0x0010005633007988 */ /* 0x0001e8000800000c */
[----:B------:R1:W-:Y:S04]  /*1ae0*/  STS.U8 [R51+UR12+0x1440], R82 ;  /* 0x0014405233007988 */ /* 0x0003e8000800000c */
[----:B------:R1:W-:Y:S01]  /*1af0*/  STS.U8 [R51+UR12+0x1240], R66 ;  /* 0x0012404233007988 */ /* 0x0003e2000800000c */
[----:B0-----:R-:W-:-:S03]  /*1b00*/  IMAD.WIDE.U32 R86, R65, 0x40, R48 ;  /* 0x0000004041567825 */ /* 0x001fc600078e0030 */
[----:B------:R-:W2:Y:S01]  /*1b10*/  LDG.E.U8 R56, desc[UR20][R128.64+0x20] ;  /* 0x0000201480387981 */ /* 0x000ea2000c1e1100 */
[----:B-1----:R-:W-:-:S03]  /*1b20*/  IADD3 R82, P0, PT, R3, R92, RZ ;  /* 0x0000005c03527210 */ /* 0x002fc60007f1e0ff */
[----:B------:R0:W-:Y:S01]  /*1b30*/  STS.U8 [R51+UR12+0x1400], R83 ;  /* 0x0014005333007988 */ /* 0x0001e2000800000c */
[----:B------:R-:W-:Y:S01]  /*1b40*/  IMAD.WIDE.U32 R66, R16, 0x40, R48 ;  /* 0x0000004010427825 */ /* 0x000fe200078e0030 */
[C---:B------:R-:W-:Y:S02]  /*1b50*/  IADD3 R160, P3, PT, R3.reuse, R86, RZ ;  /* 0x0000005603a07210 */ /* 0x040fe40007f7e0ff */
[----:B------:R1:W2:Y:S04]  /*1b60*/  LDG.E.U8 R58, desc[UR20][R128.64+0x60] ;  /* 0x00006014803a7981 */ /* 0x0002a8000c1e1100 */
[----:B------:R-:W-:Y:S04]  /*1b70*/  STS.U8 [R51+UR12+0x1040], R85 ;  /* 0x0010405533007988 */ /* 0x000fe8000800000c */
[----:B------:R1:W-:Y:S01]  /*1b80*/  STS.U8 [R51+UR12+0x1200], R84 ;  /* 0x0012005433007988 */ /* 0x0003e2000800000c */
[----:B0-----:R-:W-:Y:S01]  /*1b90*/  IMAD.X R83, RZ, RZ, R93, P0 ;  /* 0x000000ffff537224 */ /* 0x001fe200000e065d */
[----:B------:R-:W-:Y:S01]  /*1ba0*/  IADD3 R154, P0, PT, R3, R66, RZ ;  /* 0x00000042039a7210 */ /* 0x000fe20007f1e0ff */
[----:B------:R-:W-:Y:S01]  /*1bb0*/  IMAD.X R163, RZ, RZ, R89, P2 ;  /* 0x000000ffffa37224 */ /* 0x000fe200010e0659 */
[----:B------:R-:W-:Y:S01]  /*1bc0*/  STS.U8 [R51+UR12+0x1600], R81 ;  /* 0x0016005133007988 */ /* 0x000fe2000800000c */
[----:B------:R-:W-:-:S03]  /*1bd0*/  IMAD.WIDE.U32 R88, R61, 0x40, R48 ;  /* 0x000000403d587825 */ /* 0x000fc600078e0030 */
[----:B------:R0:W-:Y:S01]  /*1be0*/  STS.U8 [R51+UR12+0x1800], R80 ;  /* 0x0018005033007988 */ /* 0x0001e2000800000c */
[----:B-1----:R-:W-:Y:S01]  /*1bf0*/  IMAD.WIDE.U32 R84, R24, 0x40, R48 ;  /* 0x0000004018547825 */ /* 0x002fe200078e0030 */
[----:B------:R-:W-:Y:S02]  /*1c00*/  SGXT R130, R130, 0x1 ;  /* 0x000000018282781a */ /* 0x000fe40000000200 */
[----:B------:R-:W2:Y:S01]  /*1c10*/  LDG.E.U8 R43, desc[UR20][R132.64+0x20] ;  /* 0x00002014842b7981 */ /* 0x000ea2000c1e1100 */
[C---:B------:R-:W-:Y:S01]  /*1c20*/  IADD3 R158, P4, PT, R3.reuse, R84, RZ ;  /* 0x00000054039e7210 */ /* 0x040fe20007f9e0ff */
[----:B------:R-:W-:Y:S02]  /*1c30*/  IMAD.X R161, RZ, RZ, R87, P3 ;  /* 0x000000ffffa17224 */ /* 0x000fe400018e0657 */
[----:B------:R1:W2:Y:S01]  /*1c40*/  LDG.E.U8 R45, desc[UR20][R132.64+0x60] ;  /* 0x00006014842d7981 */ /* 0x0002a2000c1e1100 */
[----:B------:R-:W-:Y:S01]  /*1c50*/  IMAD.X R155, RZ, RZ, R67, P0 ;  /* 0x000000ffff9b7224 */ /* 0x000fe200000e0643 */
[----:B------:R-:W-:Y:S01]  /*1c60*/  IADD3 R156, P0, PT, R3, R88, RZ ;  /* 0x00000058039c7210 */ /* 0x000fe20007f1e0ff */
[----:B------:R-:W-:Y:S01]  /*1c70*/  IMAD.WIDE.U32 R86, R46, 0x40, R48 ;  /* 0x000000402e567825 */ /* 0x000fe200078e0030 */
[----:B------:R-:W-:Y:S03]  /*1c80*/  STS.U8 [R51+UR12+0x200], R99 ;  /* 0x0002006333007988 */ /* 0x000fe6000800000c */
[----:B------:R-:W-:Y:S01]  /*1c90*/  IMAD.X R159, RZ, RZ, R85, P4 ;  /* 0x000000ffff9f7224 */ /* 0x000fe200020e0655 */
[----:B------:R1:W-:Y:S01]  /*1ca0*/  STS.U8 [R51+UR12+0x40], R101 ;  /* 0x0000406533007988 */ /* 0x0003e2000800000c */
[----:B0-----:R-:W-:Y:S01]  /*1cb0*/  IMAD.WIDE.U32 R80, R59, 0x40, R48 ;  /* 0x000000403b507825 */ /* 0x001fe200078e0030 */
[----:B------:R-:W-:-:S02]  /*1cc0*/  IADD3 R152, P2, PT, R3, R86, RZ ;  /* 0x0000005603987210 */ /* 0x000fc40007f5e0ff */
[----:B------:R-:W-:Y:S01]  /*1cd0*/  LOP3.LUT R129, R130, 0x90, RZ, 0xc0, !PT ;  /* 0x0000009082817812 */ /* 0x000fe200078ec0ff */
[----:B------:R-:W-:Y:S01]  /*1ce0*/  IMAD.WIDE.U32 R84, R57, 0x40, R48 ;  /* 0x0000004039547825 */ /* 0x000fe200078e0030 */
[----:B------:R-:W2:Y:S03]  /*1cf0*/  LDG.E.U8 R103, desc[UR20][R90.64] ;  /* 0x000000145a677981 */ /* 0x000ea6000c1e1100 */
[----:B------:R-:W-:Y:S01]  /*1d00*/  IMAD.X R157, RZ, RZ, R89, P0 ;  /* 0x000000ffff9d7224 */ /* 0x000fe200000e0659 */
[C---:B------:R-:W-:Y:S01]  /*1d10*/  IADD3 R118, P0, PT, R3.reuse, R80, RZ ;  /* 0x0000005003767210 */ /* 0x040fe20007f1e0ff */
[--C-:B------:R-:W-:Y:S01]  /*1d20*/  IMAD.WIDE.U32 R66, R54, 0x40, R48.reuse ;  /* 0x0000004036427825 */ /* 0x100fe200078e0030 */
[----:B------:R-:W-:Y:S01]  /*1d30*/  IADD3 R120, P3, PT, R3, R84, RZ ;  /* 0x0000005403787210 */ /* 0x000fe20007f7e0ff */
[----:B-1----:R-:W2:Y:S02]  /*1d40*/  LDG.E.U8 R101, desc[UR20][R90.64+0x20] ;  /* 0x000020145a657981 */ /* 0x002ea4000c1e1100 */
[----:B------:R-:W-:-:S02]  /*1d50*/  IMAD.WIDE.U32 R88, R44, 0x40, R48 ;  /* 0x000000402c587825 */ /* 0x000fc400078e0030 */
[----:B------:R-:W2:Y:S02]  /*1d60*/  LDG.E.U8 R31, desc[UR20][R138.64+0x20] ;  /* 0x000020148a1f7981 */ /* 0x000ea4000c1e1100 */
[----:B------:R-:W-:Y:S01]  /*1d70*/  IMAD.X R153, RZ, RZ, R87, P2 ;  /* 0x000000ffff997224 */ /* 0x000fe200010e0657 */
[C---:B------:R-:W-:Y:S01]  /*1d80*/  IADD3 R114, P2, PT, R3.reuse, R66, RZ ;  /* 0x0000004203727210 */ /* 0x040fe20007f5e0ff */
[----:B------:R-:W-:Y:S01]  /*1d90*/  IMAD.X R119, RZ, RZ, R81, P0 ;  /* 0x000000ffff777224 */ /* 0x000fe200000e0651 */
[----:B------:R-:W-:Y:S01]  /*1da0*/  IADD3 R116, P0, PT, R3, R88, RZ ;  /* 0x0000005803747210 */ /* 0x000fe20007f1e0ff */
[----:B------:R-:W-:Y:S01]  /*1db0*/  IMAD.X R121, RZ, RZ, R85, P3 ;  /* 0x000000ffff797224 */ /* 0x000fe200018e0655 */
[----:B------:R-:W2:Y:S01]  /*1dc0*/  LDG.E.U8 R33, desc[UR20][R138.64+0x60] ;  /* 0x000060148a217981 */ /* 0x000ea2000c1e1100 */
[----:B------:R-:W-:-:S03]  /*1dd0*/  IMAD.WIDE.U32 R86, R38, 0x40, R48 ;  /* 0x0000004026567825 */ /* 0x000fc600078e0030 */
[----:B------:R-:W2:Y:S01]  /*1de0*/  LDG.E.U8 R35, desc[UR20][R136.64+0x20] ;  /* 0x0000201488237981 */ /* 0x000ea2000c1e1100 */
[----:B------:R-:W-:-:S03]  /*1df0*/  IMAD.WIDE.U32 R84, R42, 0x40, R48 ;  /* 0x000000402a547825 */ /* 0x000fc600078e0030 */
[----:B------:R-:W2:Y:S01]  /*1e00*/  LDG.E.U8 R37, desc[UR20][R136.64+0x60] ;  /* 0x0000601488257981 */ /* 0x000ea2000c1e1100 */
[----:B------:R-:W-:Y:S01]  /*1e10*/  IMAD.X R115, RZ, RZ, R67, P2 ;  /* 0x000000ffff737224 */ /* 0x000fe200010e0643 */
[C---:B------:R-:W-:Y:S01]  /*1e20*/  IADD3 R112, P2, PT, R3.reuse, R86, RZ ;  /* 0x0000005603707210 */ /* 0x040fe20007f5e0ff */
[----:B------:R-:W-:Y:S01]  /*1e30*/  IMAD.X R117, RZ, RZ, R89, P0 ;  /* 0x000000ffff757224 */ /* 0x000fe200000e0659 */
[C---:B------:R-:W-:Y:S01]  /*1e40*/  IADD3 R150, P0, PT, R3.reuse, R84, RZ ;  /* 0x0000005403967210 */ /* 0x040fe20007f1e0ff */
[----:B------:R-:W-:Y:S01]  /*1e50*/  IMAD.WIDE.U32 R80, R40, 0x40, R48 ;  /* 0x0000004028507825 */ /* 0x000fe200078e0030 */
[----:B------:R-:W2:Y:S03]  /*1e60*/  LDG.E.U8 R39, desc[UR20][R134.64+0x20] ;  /* 0x0000201486277981 */ /* 0x000ea6000c1e1100 */
[----:B------:R-:W-:Y:S01]  /*1e70*/  IMAD.X R113, RZ, RZ, R87, P2 ;  /* 0x000000ffff717224 */ /* 0x000fe200010e0657 */
[C---:B------:R-:W-:Y:S01]  /*1e80*/  IADD3 R148, P2, PT, R3.reuse, R80, RZ ;  /* 0x0000005003947210 */ /* 0x040fe20007f5e0ff */
[----:B------:R-:W-:Y:S01]  /*1e90*/  IMAD.WIDE.U32 R88, R34, 0x40, R48 ;  /* 0x0000004022587825 */ /* 0x000fe200078e0030 */
[----:B------:R-:W2:Y:S03]  /*1ea0*/  LDG.E.U8 R41, desc[UR20][R134.64+0x60] ;  /* 0x0000601486297981 */ /* 0x000ea6000c1e1100 */
[----:B------:R-:W-:Y:S01]  /*1eb0*/  IMAD.X R151, RZ, RZ, R85, P0 ;  /* 0x000000ffff977224 */ /* 0x000fe200000e0655 */
[----:B------:R-:W2:Y:S01]  /*1ec0*/  LDG.E.U8 R124, desc[UR20][R52.64+0x20] ;  /* 0x00002014347c7981 */ /* 0x000ea2000c1e1100 */
[----:B------:R-:W-:Y:S01]  /*1ed0*/  IMAD.WIDE.U32 R84, R32, 0x40, R48 ;  /* 0x0000004020547825 */ /* 0x000fe200078e0030 */
[----:B------:R-:W-:-:S03]  /*1ee0*/  IADD3 R142, P0, PT, R3, R88, RZ ;  /* 0x00000058038e7210 */ /* 0x000fc60007f1e0ff */
[----:B------:R-:W-:Y:S01]  /*1ef0*/  IMAD.SHL.U32 R126, R0, 0x2, RZ ;  /* 0x00000002007e7824 */ /* 0x000fe200078e00ff */
[----:B------:R-:W-:Y:S01]  /*1f00*/  LOP3.LUT R129, R129, 0x1f, R0, 0x78, !PT ;  /* 0x0000001f81817812 */ /* 0x000fe200078e7800 */
[----:B------:R-:W-:Y:S01]  /*1f10*/  IMAD.WIDE.U32 R66, R36, 0x40, R48 ;  /* 0x0000004024427825 */ /* 0x000fe200078e0030 */
[----:B------:R-:W2:Y:S03]  /*1f20*/  LDG.E.U8 R110, desc[UR20][R82.64] ;  /* 0x00000014526e7981 */ /* 0x000ea6000c1e1100 */
[----:B------:R-:W-:Y:S01]  /*1f30*/  IMAD.X R149, RZ, RZ, R81, P2 ;  /* 0x000000ffff957224 */ /* 0x000fe200010e0651 */
[C---:B------:R-:W-:Y:S01]  /*1f40*/  IADD3 R140, P2, PT, R3.reuse, R84, RZ ;  /* 0x00000054038c7210 */ /* 0x040fe20007f5e0ff */
[----:B------:R-:W-:Y:S01]  /*1f50*/  IMAD.WIDE.U32 R86, R30, 0x40, R48 ;  /* 0x000000401e567825 */ /* 0x000fe200078e0030 */
[C---:B------:R-:W-:Y:S01]  /*1f60*/  IADD3 R144, P3, PT, R3.reuse, R66, RZ ;  /* 0x0000004203907210 */ /* 0x040fe20007f7e0ff */
[----:B------:R-:W2:Y:S02]  /*1f70*/  LDG.E.U8 R52, desc[UR20][R52.64+0x60] ;  /* 0x0000601434347981 */ /* 0x000ea4000c1e1100 */
[----:B------:R-:W-:Y:S01]  /*1f80*/  IMAD.X R143, RZ, RZ, R89, P0 ;  /* 0x000000ffff8f7224 */ /* 0x000fe200000e0659 */
[----:B------:R-:W-:Y:S01]  /*1f90*/  IADD3 R146, P0, PT, R3, R86, RZ ;  /* 0x0000005603927210 */ /* 0x000fe20007f1e0ff */
[----:B------:R-:W-:Y:S01]  /*1fa0*/  IMAD.X R141, RZ, RZ, R85, P2 ;  /* 0x000000ffff8d7224 */ /* 0x000fe200010e0655 */
[----:B------:R-:W-:Y:S01]  /*1fb0*/  LOP3.LUT R126, R126, 0x40, RZ, 0xc0, !PT ;  /* 0x000000407e7e7812 */ /* 0x000fe200078ec0ff */
[----:B------:R-:W-:Y:S01]  /*1fc0*/  IMAD.WIDE.U32 R84, R68, 0x40, R48 ;  /* 0x0000004044547825 */ /* 0x000fe200078e0030 */
[----:B------:R-:W3:Y:S03]  /*1fd0*/  LDG.E.U8 R104, desc[UR20][R82.64+0x20] ;  /* 0x0000201452687981 */ /* 0x000ee6000c1e1100 */
[----:B------:R-:W-:Y:S01]  /*1fe0*/  IMAD.X R145, RZ, RZ, R67, P3 ;  /* 0x000000ffff917224 */ /* 0x000fe200018e0643 */
[----:B------:R0:W-:Y:S01]  /*1ff0*/  STS.U8 [R51+UR12], R102 ;  /* 0x0000006633007988 */ /* 0x0001e2000800000c */
[----:B------:R-:W-:-:S03]  /*2000*/  IMAD.WIDE.U32 R66, R28, 0x40, R48 ;  /* 0x000000401c427825 */ /* 0x000fc600078e0030 */
[----:B------:R1:W-:Y:S01]  /*2010*/  STS.U8 [R51+UR12+0x240], R100 ;  /* 0x0002406433007988 */ /* 0x0003e2000800000c */
[----:B------:R-:W-:Y:S01]  /*2020*/  IMAD.X R147, RZ, RZ, R87, P0 ;  /* 0x000000ffff937224 */ /* 0x000fe200000e0657 */
[----:B------:R-:W-:Y:S01]  /*2030*/  IADD3 R128, P0, PT, R3, R84, RZ ;  /* 0x0000005403807210 */ /* 0x000fe20007f1e0ff */
[----:B------:R-:W-:Y:S01]  /*2040*/  IMAD.WIDE.U32 R88, R71, 0x40, R48 ;  /* 0x0000004047587825 */ /* 0x000fe200078e0030 */
[----:B------:R-:W-:Y:S01]  /*2050*/  IADD3 R66, P4, PT, R3, R66, RZ ;  /* 0x0000004203427210 */ /* 0x000fe20007f9e0ff */
[----:B------:R0:W-:Y:S01]  /*2060*/  STS.U8 [R51+UR12+0x400], R98 ;  /* 0x0004006233007988 */ /* 0x0001e2000800000c */
[----:B------:R-:W-:Y:S01]  /*2070*/  IADD3 R50, PT, PT, R129, UR12, R126 ;  /* 0x0000000c81327c10 */ /* 0x000fe2000fffe07e */
[----:B------:R-:W-:Y:S01]  /*2080*/  IMAD.X R129, RZ, RZ, R85, P0 ;  /* 0x000000ffff817224 */ /* 0x000fe200000e0655 */
[----:B------:R-:W-:Y:S01]  /*2090*/  IADD3 R126, P0, PT, R3, R88, RZ ;  /* 0x00000058037e7210 */ /* 0x000fe20007f1e0ff */
[----:B------:R-:W-:Y:S01]  /*20a0*/  IMAD.X R67, RZ, RZ, R67, P4 ;  /* 0x000000ffff437224 */ /* 0x000fe200020e0643 */
[----:B------:R-:W-:Y:S01]  /*20b0*/  STS.U8 [R51+UR12+0x600], R95 ;  /* 0x0006005f33007988 */ /* 0x000fe2000800000c */
[----:B------:R-:W-:-:S03]  /*20c0*/  IMAD.WIDE.U32 R84, R73, 0x40, R48 ;  /* 0x0000004049547825 */ /* 0x000fc600078e0030 */
[----:B------:R-:W3:Y:S01]  /*20d0*/  LDG.E.U8 R107, desc[UR20][R66.64] ;  /* 0x00000014426b7981 */ /* 0x000ee2000c1e1100 */
[----:B------:R-:W-:Y:S01]  /*20e0*/  IMAD.X R127, RZ, RZ, R89, P0 ;  /* 0x000000ffff7f7224 */ /* 0x000fe200000e0659 */
[----:B------:R-:W-:Y:S02]  /*20f0*/  IADD3 R132, P0, PT, R3, R84, RZ ;  /* 0x0000005403847210 */ /* 0x000fe40007f1e0ff */
[----:B------:R0:W3:Y:S03]  /*2100*/  LDG.E.U8 R105, desc[UR20][R66.64+0x20] ;  /* 0x0000201442697981 */ /* 0x0000e6000c1e1100 */
[----:B------:R-:W-:Y:S01]  /*2110*/  IMAD.X R133, RZ, RZ, R85, P0 ;  /* 0x000000ffff857224 */ /* 0x000fe200000e0655 */
[----:B------:R-:W3:Y:S04]  /*2120*/  LDG.E.U8 R99, desc[UR20][R128.64] ;  /* 0x0000001480637981 */ /* 0x000ee8000c1e1100 */
[----:B------:R1:W3:Y:S01]  /*2130*/  LDG.E.U8 R97, desc[UR20][R128.64+0x20] ;  /* 0x0000201480617981 */ /* 0x0002e2000c1e1100 */
[----:B0-----:R-:W-:-:S03]  /*2140*/  IMAD.WIDE.U32 R66, R75, 0x40, R48 ;  /* 0x000000404b427825 */ /* 0x001fc600078e0030 */
[----:B------:R-:W3:Y:S04]  /*2150*/  LDG.E.U8 R91, desc[UR20][R126.64] ;  /* 0x000000147e5b7981 */ /* 0x000ee8000c1e1100 */
[----:B------:R0:W4:Y:S01]  /*2160*/  LDG.E.U8 R89, desc[UR20][R126.64+0x20] ;  /* 0x000020147e597981 */ /* 0x000122000c1e1100 */
[----:B-1----:R-:W-:Y:S01]  /*2170*/  IADD3 R128, P0, PT, R3, R66, RZ ;  /* 0x0000004203807210 */ /* 0x002fe20007f1e0ff */
[----:B------:R-:W-:Y:S02]  /*2180*/  IMAD.WIDE.U32 R80, R26, 0x40, R48 ;  /* 0x000000401a507825 */ /* 0x000fe400078e0030 */
[----:B------:R1:W-:Y:S02]  /*2190*/  STS.U8 [R51+UR12+0x800], R94 ;  /* 0x0008005e33007988 */ /* 0x0003e4000800000c */
[----:B------:R-:W-:-:S02]  /*21a0*/  IMAD.X R129, RZ, RZ, R67, P0 ;  /* 0x000000ffff817224 */ /* 0x000fc400000e0643 */
[----:B------:R1:W-:Y:S01]  /*21b0*/  STS.U8 [R51+UR12+0x1640], R22 ;  /* 0x0016401633007988 */ /* 0x0003e2000800000c */
[--C-:B------:R-:W-:Y:S01]  /*21c0*/  IMAD.WIDE.U32 R66, R76, 0x40, R48.reuse ;  /* 0x000000404c427825 */ /* 0x100fe200078e0030 */
[C---:B------:R-:W-:Y:S02]  /*21d0*/  IADD3 R138, P3, PT, R3.reuse, R80, RZ ;  /* 0x00000050038a7210 */ /* 0x040fe40007f7e0ff */
[----:B------:R-:W4:Y:S01]  /*21e0*/  LDG.E.U8 R54, desc[UR20][R120.64] ;  /* 0x0000001478367981 */ /* 0x000f22000c1e1100 */
[----:B0-----:R-:W-:Y:S01]  /*21f0*/  IADD3 R126, P0, PT, R3, R66, RZ ;  /* 0x00000042037e7210 */ /* 0x001fe20007f1e0ff */
[----:B------:R-:W-:Y:S02]  /*2200*/  IMAD.WIDE.U32 R86, R72, 0x40, R48 ;  /* 0x0000004048567825 */ /* 0x000fe400078e0030 */
[----:B------:R-:W4:Y:S02]  /*2210*/  LDG.E.U8 R46, desc[UR20][R120.64+0x20] ;  /* 0x00002014782e7981 */ /* 0x000f24000c1e1100 */
[----:B------:R-:W-:-:S02]  /*2220*/  IMAD.X R127, RZ, RZ, R67, P0 ;  /* 0x000000ffff7f7224 */ /* 0x000fc400000e0643 */
[----:B------:R-:W4:Y:S01]  /*2230*/  LDG.E.U8 R44, desc[UR20][R118.64] ;  /* 0x00000014762c7981 */ /* 0x000f22000c1e1100 */
[----:B------:R-:W-:-:S03]  /*2240*/  IMAD.WIDE.U32 R66, R77, 0x40, R48 ;  /* 0x000000404d427825 */ /* 0x000fc600078e0030 */
[----:B------:R-:W4:Y:S01]  /*2250*/  LDG.E.U8 R42, desc[UR20][R118.64+0x20] ;  /* 0x00002014762a7981 */ /* 0x000f22000c1e1100 */
[----:B------:R-:W-:Y:S01]  /*2260*/  IADD3 R66, P0, PT, R3, R66, RZ ;  /* 0x0000004203427210 */ /* 0x000fe20007f1e0ff */
[----:B------:R-:W-:Y:S02]  /*2270*/  IMAD.X R139, RZ, RZ, R81, P3 ;  /* 0x000000ffff8b7224 */ /* 0x000fe400018e0651 */
[----:B------:R-:W4:Y:S01]  /*2280*/  LDG.E.U8 R40, desc[UR20][R114.64] ;  /* 0x0000001472287981 */ /* 0x000f22000c1e1100 */
[----:B------:R-:W-:-:S03]  /*2290*/  IMAD.WIDE.U32 R80, R70, 0x40, R48 ;  /* 0x0000004046507825 */ /* 0x000fc600078e0030 */
[----:B------:R-:W4:Y:S01]  /*22a0*/  LDG.E.U8 R38, desc[UR20][R114.64+0x20] ;  /* 0x0000201472267981 */ /* 0x000f22000c1e1100 */
[----:B------:R-:W-:Y:S01]  /*22b0*/  IMAD.X R67, RZ, RZ, R67, P0 ;  /* 0x000000ffff437224 */ /* 0x000fe200000e0643 */
[C---:B------:R-:W-:Y:S02]  /*22c0*/  IADD3 R136, P2, PT, R3.reuse, R80, RZ ;  /* 0x0000005003887210 */ /* 0x040fe40007f5e0ff */
[----:B------:R-:W4:Y:S04]  /*22d0*/  LDG.E.U8 R36, desc[UR20][R116.64] ;  /* 0x0000001474247981 */ /* 0x000f28000c1e1100 */
[----:B------:R-:W4:Y:S04]  /*22e0*/  LDG.E.U8 R21, desc[UR20][R66.64] ;  /* 0x0000001442157981 */ /* 0x000f28000c1e1100 */
[----:B------:R0:W4:Y:S01]  /*22f0*/  LDG.E.U8 R7, desc[UR20][R66.64+0x20] ;  /* 0x0000201442077981 */ /* 0x000122000c1e1100 */
[----:B------:R-:W-:Y:S01]  /*2300*/  IMAD.X R137, RZ, RZ, R81, P2 ;  /* 0x000000ffff897224 */ /* 0x000fe200010e0651 */
[----:B------:R-:W-:Y:S01]  /*2310*/  IADD3 R134, P2, PT, R3, R86, RZ ;  /* 0x0000005603867210 */ /* 0x000fe20007f5e0ff */
[--C-:B------:R-:W-:Y:S01]  /*2320*/  IMAD.WIDE.U32 R80, R74, 0x40, R48.reuse ;  /* 0x000000404a507825 */ /* 0x100fe200078e0030 */
[----:B------:R-:W4:Y:S04]  /*2330*/  LDG.E.U8 R34, desc[UR20][R116.64+0x20] ;  /* 0x0000201474227981 */ /* 0x000f28000c1e1100 */
[----:B------:R-:W4:Y:S01]  /*2340*/  LDG.E.U8 R32, desc[UR20][R112.64] ;  /* 0x0000001470207981 */ /* 0x000f22000c1e1100 */
[----:B0-----:R-:W-:-:S03]  /*2350*/  IMAD.WIDE.U32 R66, R78, 0x40, R48 ;  /* 0x000000404e427825 */ /* 0x001fc600078e0030 */
[----:B------:R-:W4:Y:S01]  /*2360*/  LDG.E.U8 R30, desc[UR20][R112.64+0x20] ;  /* 0x00002014701e7981 */ /* 0x000f22000c1e1100 */
[----:B------:R-:W-:Y:S01]  /*2370*/  IMAD.WIDE.U32 R48, R79, 0x40, R48 ;  /* 0x000000404f307825 */ /* 0x000fe200078e0030 */
[C---:B------:R-:W-:Y:S02]  /*2380*/  IADD3 R66, P0, PT, R3.reuse, R66, RZ ;  /* 0x0000004203427210 */ /* 0x040fe40007f1e0ff */
[----:B------:R-:W4:Y:S01]  /*2390*/  LDG.E.U8 R83, desc[UR20][R132.64] ;  /* 0x0000001484537981 */ /* 0x000f22000c1e1100 */
[----:B------:R-:W-:Y:S01]  /*23a0*/  IMAD.X R135, RZ, RZ, R87, P2 ;  /* 0x000000ffff877224 */ /* 0x000fe200010e0657 */
[C---:B------:R-:W-:Y:S01]  /*23b0*/  IADD3 R130, P2, PT, R3.reuse, R80, RZ ;  /* 0x0000005003827210 */ /* 0x040fe20007f5e0ff */
[----:B------:R-:W-:Y:S01]  /*23c0*/  IMAD.X R67, RZ, RZ, R67, P0 ;  /* 0x000000ffff437224 */ /* 0x000fe200000e0643 */
[----:B------:R-:W-:Y:S01]  /*23d0*/  IADD3 R48, P0, PT, R3, R48, RZ ;  /* 0x0000003003307210 */ /* 0x000fe20007f1e0ff */
[----:B------:R-:W4:Y:S02]  /*23e0*/  LDG.E.U8 R61, desc[UR20][R128.64] ;  /* 0x00000014803d7981 */ /* 0x000f24000c1e1100 */
[----:B------:R-:W-:-:S02]  /*23f0*/  IMAD.X R131, RZ, RZ, R81, P2 ;  /* 0x000000ffff837224 */ /* 0x000fc400010e0651 */
[----:B------:R-:W-:Y:S01]  /*2400*/  IMAD.X R49, RZ, RZ, R49, P0 ;  /* 0x000000ffff317224 */ /* 0x000fe200000e0631 */
[----:B------:R-:W4:Y:S04]  /*2410*/  LDG.E.U8 R81, desc[UR20][R132.64+0x20] ;  /* 0x0000201484517981 */ /* 0x000f28000c1e1100 */
        /* <DEDUP_REMOVED lines=9> */
[----:B-1----:R-:W4:Y:S04]  /*24b0*/  LDG.E.U8 R94, desc[UR20][R158.64] ;  /* 0x000000149e5e7981 */ /* 0x002f28000c1e1100 */
        /* <DEDUP_REMOVED lines=26> */
[----:B------:R0:W4:Y:S04]  /*2660*/  LDG.E.U8 R133, desc[UR20][R66.64+0x20] ;  /* 0x0000201442857981 */ /* 0x000128000c1e1100 */
[----:B------:R-:W4:Y:S04]  /*2670*/  LDG.E.U8 R127, desc[UR20][R48.64] ;  /* 0x00000014307f7981 */ /* 0x000f28000c1e1100 */
[----:B------:R-:W4:Y:S01]  /*2680*/  LDG.E.U8 R129, desc[UR20][R48.64+0x20] ;  /* 0x0000201430817981 */ /* 0x000f22000c1e1100 */
[----:B------:R-:W-:Y:S01]  /*2690*/  LOP3.LUT P2, RZ, R0, 0x7f, RZ, 0xc0, !PT ;  /* 0x0000007f00ff7812 */ /* 0x000fe2000784c0ff */
[----:B------:R-:W-:Y:S01]  /*26a0*/  UMOV UR4, 0x1 ;  /* 0x0000000100047882 */ /* 0x000fe20000000000 */
[----:B0-----:R-:W-:-:S11]  /*26b0*/  SHF.R.U32.HI R66, RZ, 0x5, R0 ;  /* 0x00000005ff427819 */ /* 0x001fd60000011600 */
[----:B------:R-:W-:-:S05]  /*26c0*/  VOTEU.ALL UP0, P2 ;  /* 0x0000000000ff7886 */ /* 0x000fca0001000000 */
[----:B------:R-:W-:-:S04]  /*26d0*/  @!UP0 UIADD3 UR4, UPT, UPT, -UR4, 0x100000, URZ ;  /* 0x0010000004048890 */ /* 0x000fc8000fffe1ff */
[----:B------:R-:W-:Y:S02]  /*26e0*/  @!UP0 USHF.L.U32 UR5, UR4, 0xb, URZ ;  /* 0x0000000b04058899 */ /* 0x000fe400080006ff */
[----:B------:R-:W-:Y:S01]  /*26f0*/  @!UP0 USHF.L.U32 UR4, UR4, 0x1, URZ ;  /* 0x0000000104048899 */ /* 0x000fe200080006ff */
[----:B------:R-:W-:Y:S01]  /*2700*/  VOTEU.ALL UP1, P2 ;  /* 0x0000000000ff7886 */ /* 0x000fe20001020000 */
[----:B--2---:R0:W-:Y:S01]  /*2710*/  STS.U8 [R51+UR12+0x1840], R4 ;  /* 0x0018400433007988 */ /* 0x0041e2000800000c */
[----:B------:R-:W-:-:S03]  /*2720*/  R2UR UR10, R66 ;  /* 0x00000000420a72ca */ /* 0x000fc600000e0000 */
[----:B------:R1:W-:Y:S04]  /*2730*/  STS.U8 [R51+UR12+0x1a40], R6 ;  /* 0x001a400633007988 */ /* 0x0003e8000800000c */
        /* <DEDUP_REMOVED lines=9> */
[----:B---3--:R1:W-:Y:S04]  /*27d0*/  STS.U8 [R51+UR12+0x2400], R17 ;  /* 0x0024001133007988 */ /* 0x0083e8000800000c */
[----:B------:R1:W-:Y:S04]  /*27e0*/  STS.U8 [R51+UR12+0x2440], R18 ;  /* 0x0024401233007988 */ /* 0x0003e8000800000c */
[----:B----4-:R1:W-:Y:S04]  /*27f0*/  STS.U8 [R51+UR12+0x2640], R19 ;  /* 0x0026401333007988 */ /* 0x0103e8000800000c */
        /* <DEDUP_REMOVED lines=25> */
[----:B------:R1:W-:Y:S04]  /*2990*/  STS.U8 [R50+0x4120], R110 ;  /* 0x0041206e32007388 */ /* 0x0003e80000000000 */
        /* <DEDUP_REMOVED lines=62> */
[----:B------:R1:W-:Y:S01]  /*2d80*/  STS.U8 [R50+0x5f00], R129 ;  /* 0x005f008132007388 */ /* 0x0003e20000000000 */
[----:B------:R2:W-:Y:S06]  /*2d90*/  MEMBAR.ALL.CTA ;  /* 0x0000000000007992 */ /* 0x0005ec0000008000 */
[----:B--2---:R-:W-:Y:S04]  /*2da0*/  FENCE.VIEW.ASYNC.S ;  /* 0x00000000000073c6 */ /* 0x004fe80000000000 */
[----:B------:R-:W2:Y:S02]  /*2db0*/  FENCE.VIEW.ASYNC.S ;  /* 0x00000000000073c6 */ /* 0x000ea40000000000 */
[----:B--2---:R1:W2:Y:S01]  /*2dc0*/  @!UP1 SYNCS.EXCH.64 URZ, [UR12+0x6000], UR4 ;  /* 0x006000040cff95b2 */ /* 0x0042a20008000100 */
[----:B------:R-:W-:Y:S01]  /*2dd0*/  UISETP.NE.U32.AND UP0, UPT, UR10, URZ, UPT ;  /* 0x000000ff0a00728c */ /* 0x000fe2000bf05070 */
[----:B0-----:R-:W-:Y:S01]  /*2de0*/  LOP3.LUT R4, R0, 0x7f, RZ, 0xc0, !PT ;  /* 0x0000007f00047812 */ /* 0x001fe200078ec0ff */
[----:B--2---:R-:W-:Y:S07]  /*2df0*/  BAR.SYNC.DEFER_BLOCKING 0x0 ;  /* 0x0000000000007b1d */ /* 0x004fee0000010000 */
[----:B-1----:R-:W-:Y:S05]  /*2e00*/  BRA.U UP0, `(.L_x_6) ;  /* 0x0000000100747547 */ /* 0x002fea000b800000 */
[----:B------:R-:W-:Y:S02]  /*2e10*/  UIADD3 UR4, UPT, UPT, UR12, 0x4000, URZ ;  /* 0x000040000c047890 */ /* 0x000fe4000fffe0ff */
[----:B------:R-:W-:Y:S02]  /*2e20*/  USHF.R.U32.HI UR6, URZ, 0x4, UR12 ;  /* 0x00000004ff067899 */ /* 0x000fe4000801160c */
[----:B------:R-:W-:Y:S02]  /*2e30*/  USHF.R.U32.HI UR4, URZ, 0x4, UR4 ;  /* 0x00000004ff047899 */ /* 0x000fe40008011604 */
[----:B------:R-:W-:Y:S02]  /*2e40*/  USGXT.U32 UR6, UR6, 0xe ;  /* 0x0000000e0606789a */ /* 0x000fe40008000000 */
[----:B------:R-:W-:Y:S02]  /*2e50*/  USGXT.U32 UR8, UR4, 0xe ;  /* 0x0000000e0408789a */ /* 0x000fe40008000000 */
[----:B------:R-:W-:-:S02]  /*2e60*/  UIADD3 UR22, UP0, UPT, UR6, 0x2, URZ ;  /* 0x0000000206167890 */ /* 0x000fc4000ff1e0ff */
[----:B------:R-:W-:Y:S01]  /*2e70*/  UIADD3 UR24, UP1, UPT, UR8, 0x80, URZ ;  /* 0x0000008008187890 */ /* 0x000fe2000ff3e0ff */
[----:B------:R-:W-:Y:S01]  /*2e80*/  UMOV UR4, URZ ;  /* 0x000000ff00047c82 */ /* 0x000fe20008000000 */
[----:B------:R-:W-:Y:S01]  /*2e90*/  UMOV UR26, 0x0 ;  /* 0x00000000001a7882 */ /* 0x000fe20000000000 */
[----:B------:R-:W-:Y:S02]  /*2ea0*/  UIADD3.X UR23, UPT, UPT, UR4, 0x40004040, URZ, UP0, !UPT ;  /* 0x4000404004177890 */ /* 0x000fe400087fe4ff */
[----:B------:R-:W-:Y:S02]  /*2eb0*/  UIADD3.X UR25, UPT, UPT, UR4, -0x7fffbfe0, URZ, UP1, !UPT ;  /* 0x8000402004197890 */ /* 0x000fe40008ffe4ff */
[----:B------:R-:W-:Y:S02]  /*2ec0*/  UIADD3.64 UR4, UPT, UPT, UR22, 0x2, URZ ;  /* 0x0000000216047897 */ /* 0x000fe4000fffe0ff */
[----:B------:R-:W-:Y:S02]  /*2ed0*/  UIADD3.64 UR14, UPT, UPT, UR24, 0x80, URZ ;  /* 0x00000080180e7897 */ /* 0x000fe4000fffe0ff */
[----:B------:R-:W-:-:S02]  /*2ee0*/  UIADD3.64 UR16, UPT, UPT, UR22, 0x4, URZ ;  /* 0x0000000416107897 */ /* 0x000fc4000fffe0ff */
[----:B------:R-:W-:Y:S01]  /*2ef0*/  UIADD3.64 UR18, UPT, UPT, UR24, 0x100, URZ ;  /* 0x0000010018127897 */ /* 0x000fe2000fffe0ff */
[----:B------:R-:W-:Y:S01]  /*2f00*/  UMOV UR27, 0x8110010 ;  /* 0x08110010001b7882 */ /* 0x000fe20000000000 */
[----:B------:R-:W-:Y:S01]  /*2f10*/  UMOV UR7, 0x40004040 ;  /* 0x4000404000077882 */ /* 0x000fe20000000000 */
[----:B------:R-:W-:Y:S01]  /*2f20*/  UMOV UR9, 0x80004020 ;  /* 0x8000402000097882 */ /* 0x000fe20000000000 */
[----:B------:R-:W-:Y:S01]  /*2f30*/  UMOV UR28, 0x0 ;  /* 0x00000000001c7882 */ /* 0x000fe20000000000 */
[----:B------:R-:W-:Y:S01]  /*2f40*/  UMOV UR29, 0x8110010 ;  /* 0x08110010001d7882 */ /* 0x000fe20000000000 */
[----:B------:R-:W-:Y:S01]  /*2f50*/  UMOV UR30, 0x0 ;  /* 0x00000000001e7882 */ /* 0x000fe20000000000 */
[----:B------:R-:W-:Y:S01]  /*2f60*/  UMOV UR31, 0x8110010 ;  /* 0x08110010001f7882 */ /* 0x000fe20000000000 */
[----:B------:R0:W-:Y:S01]  /*2f70*/  UTCQMMA gdesc[UR6], gdesc[UR8], tmem[UR13], tmem[UR26], idesc[UR27], !UPT ;  /* 0x00ff1a08060075ea */ /* 0x0001e2000f80030d */
[----:B------:R-:W-:Y:S01]  /*2f80*/  UMOV UR32, 0x0 ;  /* 0x0000000000207882 */ /* 0x000fe20000000000 */
[----:B------:R-:W-:Y:S01]  /*2f90*/  UMOV UR33, 0x8110010 ;  /* 0x0811001000217882 */ /* 0x000fe20000000000 */
[----:B------:R0:W-:Y:S01]  /*2fa0*/  UTCQMMA gdesc[UR22], gdesc[UR24], tmem[UR13], tmem[UR28], idesc[UR29], UPT ;  /* 0x00ff1c18160075ea */ /* 0x0001e2000b80030d */
[----:B------:R0:W-:Y:S01]  /*2fb0*/  UTCQMMA gdesc[UR4], gdesc[UR14], tmem[UR13], tmem[UR30], idesc[UR31], UPT ;  /* 0x00ff1e0e040075ea */ /* 0x0001e2000b80030d */
[----:B------:R0:W-:Y:S01]  /*2fc0*/  UTCQMMA gdesc[UR16], gdesc[UR18], tmem[UR13], tmem[UR32], idesc[UR33], UPT ;  /* 0x00ff2012100075ea */ /* 0x0001e2000b80030d */
[----:B------:R-:W-:Y:S01]  /*2fd0*/  NOP ;  /* 0x0000000000007918 */ /* 0x000fe20000000000 */
.L_x_6:
[----:B------:R-:W-:Y:S02]  /*2fe0*/  ELECT P0, URZ, PT ;  /* 0x0000000000ff782f */ /* 0x000fe40003800000 */
[----:B------:R-:W-:Y:S01]  /*2ff0*/  SHF.R.S32.HI R80, RZ, 0x3, R0 ;  /* 0x00000003ff507819 */ /* 0x000fe20000011400 */
[----:B0-----:R-:W-:Y:S01]  /*3000*/  UIADD3 UR4, UPT, UPT, UR12, 0x6000, URZ ;  /* 0x000060000c047890 */ /* 0x001fe2000fffe0ff */
[----:B------:R-:W-:Y:S01]  /*3010*/  LOP3.LUT R83, R0, 0x7, RZ, 0xc0, !PT ;  /* 0x0000000700537812 */ /* 0x000fe200078ec0ff */
[----:B------:R-:W-:Y:S01]  /*3020*/  UMOV UR5, URZ ;  /* 0x000000ff00057c82 */ /* 0x000fe20008000000 */
[----:B------:R-:W-:-:S13]  /*3030*/  ISETP.LT.U32.AND P0, PT, R4, 0x20, P0 ;  /* 0x000000200400780c */ /* 0x000fda0000701070 */
[----:B------:R-:W-:Y:S01]  /*3040*/  VOTEU.ANY UP0, P0 ;  /* 0x0000000000ff7886 */ /* 0x000fe20000000100 */
[----:B------:R-:W-:-:S04]  /*3050*/  VOTEU.ANY UP1, P0 ;  /* 0x0000000000ff7886 */ /* 0x000fc80000020100 */
[----:B------:R-:W-:Y:S01]  /*3060*/  @UP0 UMOV UR5, UR4 ;  /* 0x0000000400050c82 */ /* 0x000fe20008000000 */
[----:B------:R-:W-:Y:S01]  /*3070*/  USHF.L.U32 UR4, UR10, 0x15, URZ ;  /* 0x000000150a047899 */ /* 0x000fe200080006ff */
[----:B------:R0:W-:Y:S01]  /*3080*/  @UP1 UTCBAR [UR5], URZ ;  /* 0x000000ff050013e9 */ /* 0x0001e200080000ff */
[----:B------:R-:W-:Y:S02]  /*3090*/  BAR.SYNC.DEFER_BLOCKING 0x0 ;  /* 0x0000000000007b1d */ /* 0x000fe40000010000 */
[----:B------:R-:W-:-:S04]  /*30a0*/  ULOP3.LUT UR4, UR4, 0x600000, URZ, 0xc0, !UPT ;  /* 0x0060000004047892 */ /* 0x000fc8000f8ec0ff */
[----:B------:R-:W-:Y:S01]  /*30b0*/  UIADD3 UR4, UPT, UPT, UR13, UR4, URZ ;  /* 0x000000040d047290 */ /* 0x000fe2000fffe0ff */
[----:B------:R-:W1:Y:S02]  /*30c0*/  SYNCS.PHASECHK.TRANS64.TRYWAIT P0, [UR12+0x6000], RZ ;  /* 0x006000ffff0075a7 */ /* 0x000e64000800110c */
[----:B01----:R-:W-:Y:S09]  /*30d0*/  @!P0 BRA `(.L_x_7) ;  /* 0x0000001000708947 */ /* 0x003ff20003800000 */
.L_x_11:
[----:B------:R-:W-:Y:S01]  /*30e0*/  BAR.SYNC.DEFER_BLOCKING 0x0 ;  /* 0x0000000000007b1d */ /* 0x000fe20000010000 */
[----:B------:R-:W-:Y:S01]  /*30f0*/  SGXT R80, R80, 0x1 ;  /* 0x000000015050781a */ /* 0x000fe20000000200 */
[----:B------:R-:W-:Y:S01]  /*3100*/  IMAD R85, R2, 0x4, R83 ;  /* 0x0000000402557824 */ /* 0x000fe200078e0253 */
[----:B------:R-:W-:Y:S01]  /*3110*/  SHF.R.U32.HI R92, RZ, 0x5, R0 ;  /* 0x00000005ff5c7819 */ /* 0x000fe20000011600 */
[C---:B------:R-:W-:Y:S01]  /*3120*/  IMAD.SHL.U32 R84, R0.reuse, 0x8, RZ ;  /* 0x0000000800547824 */ /* 0x040fe200078e00ff */
[----:B------:R-:W-:Y:S01]  /*3130*/  LOP3.LUT R86, R69, 0x2040, R80, 0xf8, !PT ;  /* 0x0000204045567812 */ /* 0x000fe200078ef850 */
[----:B------:R-:W-:Y:S02]  /*3140*/  IMAD.SHL.U32 R69, R0, 0x10, RZ ;  /* 0x0000001000457824 */ /* 0x000fe400078e00ff */
[----:B------:R-:W0:Y:S01]  /*3150*/  LDC.64 R80, c[0x0][0x390] ;  /* 0x0000e400ff507b82 */ /* 0x000e220000000a00 */
[----:B------:R-:W1:Y:S01]  /*3160*/  LDTM.x64 R4, tmem[UR4] ;  /* 0x00000004000479ee */ /* 0x000e620008340000 */
[----:B------:R-:W-:Y:S01]  /*3170*/  IMAD.SHL.U32 R85, R85, 0x10, RZ ;  /* 0x0000001055557824 */ /* 0x000fe200078e00ff */
[----:B------:R-:W-:Y:S01]  /*3180*/  LOP3.LUT R82, R69, 0x7f0, RZ, 0xc0, !PT ;  /* 0x000007f045527812 */ /* 0x000fe200078ec0ff */
[----:B------:R-:W-:Y:S01]  /*3190*/  IMAD.SHL.U32 R0, R3, 0x4, RZ ;  /* 0x0000000403007824 */ /* 0x000fe200078e00ff */
[----:B------:R-:W-:-:S02]  /*31a0*/  LOP3.LUT R69, R84, 0x80, RZ, 0xc0, !PT ;  /* 0x0000008054457812 */ /* 0x000fc400078ec0ff */
[----:B------:R-:W-:Y:S01]  /*31b0*/  LOP3.LUT R86, R86, R85, RZ, 0x3c, !PT ;  /* 0x0000005556567212 */ /* 0x000fe200078e3cff */
[----:B------:R-:W-:-:S03]  /*31c0*/  IMAD R82, R83, 0x800, R82 ;  /* 0x0000080053527824 */ /* 0x000fc600078e0252 */
[----:B------:R-:W-:Y:S02]  /*31d0*/  IADD3 R69, PT, PT, R86, UR12, R69 ;  /* 0x0000000c56457c10 */ /* 0x000fe4000fffe045 */
[C---:B------:R-:W-:Y:S02]  /*31e0*/  LOP3.LUT R83, R82.reuse, 0x10, RZ, 0x3c, !PT ;  /* 0x0000001052537812 */ /* 0x040fe400078e3cff */
[C---:B------:R-:W-:Y:S01]  /*31f0*/  LOP3.LUT R84, R82.reuse, 0x20, RZ, 0x3c, !PT ;  /* 0x0000002052547812 */ /* 0x040fe200078e3cff */
[----:B------:R-:W1:Y:S01]  /*3200*/  @!P2 SYNCS.CCTL.IV [UR12+0x6000] ;  /* 0x00600000ff00a9b1 */ /* 0x000e62000800000c */
[C---:B------:R-:W-:Y:S01]  /*3210*/  LOP3.LUT R86, R82.reuse, 0x30, RZ, 0x3c, !PT ;  /* 0x0000003052567812 */ /* 0x040fe200078e3cff */
[----:B------:R-:W-:Y:S01]  /*3220*/  NOP ;  /* 0x0000000000007918 */ /* 0x000fe20000000000 */
[C---:B------:R-:W-:Y:S02]  /*3230*/  LOP3.LUT R85, R82.reuse, 0x40, RZ, 0x3c, !PT ;  /* 0x0000004052557812 */ /* 0x040fe400078e3cff */
[----:B------:R-:W-:-:S02]  /*3240*/  LOP3.LUT R87, R82, 0x50, RZ, 0x3c, !PT ;  /* 0x0000005052577812 */ /* 0x000fc400078e3cff */
[C---:B------:R-:W-:Y:S01]  /*3250*/  LOP3.LUT R90, R82.reuse, 0x60, RZ, 0x3c, !PT ;  /* 0x00000060525a7812 */ /* 0x040fe200078e3cff */
[----:B-1----:R-:W-:Y:S01]  /*3260*/  STS.128 [R82+UR12], R4 ;  /* 0x0000000452007988 */ /* 0x002fe20008000c0c */
[----:B------:R-:W-:Y:S01]  /*3270*/  LOP3.LUT R91, R82, 0x70, RZ, 0x3c, !PT ;  /* 0x00000070525b7812 */ /* 0x000fe200078e3cff */
[--C-:B0-----:R-:W-:Y:S02]  /*3280*/  IMAD.WIDE.U32 R88, R2, 0x8, R80.reuse ;  /* 0x0000000802587825 */ /* 0x101fe400078e0050 */
[----:B------:R-:W-:Y:S02]  /*3290*/  STS.128 [R83+UR12], R8 ;  /* 0x0000000853007988 */ /* 0x000fe40008000c0c */
[----:B------:R-:W-:Y:S01]  /*32a0*/  IMAD.WIDE.U32 R100, R79, 0x100, R80 ;  /* 0x000001004f647825 */ /* 0x000fe200078e0050 */
[----:B------:R-:W-:Y:S01]  /*32b0*/  IADD3 R2, P0, PT, R88, R0, RZ ;  /* 0x0000000058027210 */ /* 0x000fe20007f1e0ff */
[----:B------:R-:W-:Y:S01]  /*32c0*/  STS.128 [R84+UR12], R12 ;  /* 0x0000000c54007988 */ /* 0x000fe20008000c0c */
[----:B------:R-:W-:-:S03]  /*32d0*/  SGXT.U32 R88, R92, 0x2 ;  /* 0x000000025c58781a */ /* 0x000fc60000000000 */
[----:B------:R-:W-:Y:S01]  /*32e0*/  STS.128 [R86+UR12], R16 ;  /* 0x0000001056007988 */ /* 0x000fe20008000c0c */
[----:B------:R-:W-:Y:S01]  /*32f0*/  IMAD.X R3, RZ, RZ, R89, P0 ;  /* 0x000000ffff037224 */ /* 0x000fe200000e0659 */
[C---:B------:R-:W-:Y:S02]  /*3300*/  LOP3.LUT R89, R88.reuse, 0x4, RZ, 0xfc, !PT ;  /* 0x0000000458597812 */ /* 0x040fe400078efcff */
[----:B------:R-:W-:Y:S01]  /*3310*/  STS.128 [R85+UR12], R20 ;  /* 0x0000001455007988 */ /* 0x000fe20008000c0c */
[C---:B------:R-:W-:Y:S02]  /*3320*/  LOP3.LUT R95, R88.reuse, 0x10, RZ, 0xfc, !PT ;  /* 0x00000010585f7812 */ /* 0x040fe400078efcff */
[C---:B------:R-:W-:Y:S01]  /*3330*/  LOP3.LUT R93, R88.reuse, 0x8, RZ, 0xfc, !PT ;  /* 0x00000008585d7812 */ /* 0x040fe200078efcff */
[----:B------:R-:W-:Y:S01]  /*3340*/  STS.128 [R87+UR12], R24 ;  /* 0x0000001857007988 */ /* 0x000fe20008000c0c */
[C---:B------:R-:W-:Y:S02]  /*3350*/  LOP3.LUT R97, R88.reuse, 0xc, RZ, 0xfc, !PT ;  /* 0x0000000c58617812 */ /* 0x040fe400078efcff */
[C---:B------:R-:W-:Y:S01]  /*3360*/  LOP3.LUT R103, R88.reuse, 0x14, RZ, 0xfc, !PT ;  /* 0x0000001458677812 */ /* 0x040fe200078efcff */
[----:B------:R-:W-:Y:S01]  /*3370*/  STS.128 [R90+UR12], R28 ;  /* 0x0000001c5a007988 */ /* 0x000fe20008000c0c */
[----:B------:R-:W-:Y:S01]  /*3380*/  IMAD.WIDE.U32 R92, R93, 0x100, R80 ;  /* 0x000001005d5c7825 */ /* 0x000fe200078e0050 */
[----:B------:R-:W-:-:S02]  /*3390*/  LOP3.LUT R99, R88, 0x20, RZ, 0xfc, !PT ;  /* 0x0000002058637812 */ /* 0x000fc400078efcff */
[----:B------:R-:W-:Y:S01]  /*33a0*/  STS.128 [R91+UR12], R32 ;  /* 0x000000205b007988 */ /* 0x000fe20008000c0c */
[--C-:B------:R-:W-:Y:S01]  /*33b0*/  IMAD.WIDE.U32 R96, R97, 0x100, R80.reuse ;  /* 0x0000010061607825 */ /* 0x100fe200078e0050 */
[----:B------:R-:W-:Y:S03]  /*33c0*/  BAR.SYNC.DEFER_BLOCKING 0x0 ;  /* 0x0000000000007b1d */ /* 0x000fe60000010000 */
[----:B------:R-:W-:Y:S01]  /*33d0*/  IMAD.WIDE.U32 R102, R103, 0x100, R80 ;  /* 0x0000010067667825 */ /* 0x000fe200078e0050 */
[----:B------:R-:W-:-:S03]  /*33e0*/  IADD3 R96, P2, PT, R96, R0, RZ ;  /* 0x0000000060607210 */ /* 0x000fc60007f5e0ff */
[----:B------:R-:W-:-:S04]  /*33f0*/  IMAD.WIDE.U32 R98, R99, 0x100, R80 ;  /* 0x0000010063627825 */ /* 0x000fc800078e0050 */
[----:B------:R-:W-:Y:S01]  /*3400*/  IMAD.X R97, RZ, RZ, R97, P2 ;  /* 0x000000ffff617224 */ /* 0x000fe200010e0661 */
[----:B------:R-:W0:Y:S04]  /*3410*/  LDSM.16.M88.4 R4, [R69] ;  /* 0x000000004504783b */ /* 0x000e280000000200 */
[----:B------:R-:W-:Y:S04]  /*3420*/  LDSM.16.M88.4 R8, [R69+0x100] ;  /* 0x000100004508783b */ /* 0x000fe80000000200 */
[----:B------:R-:W-:Y:S04]  /*3430*/  LDSM.16.M88.4 R12, [R69+0x200] ;  /* 0x00020000450c783b */ /* 0x000fe80000000200 */
[----:B------:R-:W-:Y:S04]  /*3440*/  LDSM.16.M88.4 R16, [R69+0x300] ;  /* 0x000300004510783b */ /* 0x000fe80000000200 */
[----:B------:R-:W-:Y:S04]  /*3450*/  LDSM.16.M88.4 R20, [R69+0x400] ;  /* 0x000400004514783b */ /* 0x000fe80000000200 */
[----:B------:R-:W-:Y:S04]  /*3460*/  LDSM.16.M88.4 R24, [R69+0x500] ;  /* 0x000500004518783b */ /* 0x000fe80000000200 */
[----:B------:R-:W-:Y:S04]  /*3470*/  LDSM.16.M88.4 R28, [R69+0x600] ;  /* 0x00060000451c783b */ /* 0x000fe80000000200 */
[----:B------:R-:W-:Y:S01]  /*3480*/  LDSM.16.M88.4 R32, [R69+0x700] ;  /* 0x000700004520783b */ /* 0x000fe20000000200 */
[----:B------:R-:W-:Y:S06]  /*3490*/  BAR.SYNC.DEFER_BLOCKING 0x0 ;  /* 0x0000000000007b1d */ /* 0x000fec0000010000 */
[----:B------:R1:W-:Y:S04]  /*34a0*/  STS.128 [R82+UR12], R36 ;  /* 0x0000002452007988 */ /* 0x0003e80008000c0c */
[----:B------:R2:W-:Y:S04]  /*34b0*/  STS.128 [R83+UR12], R40 ;  /* 0x0000002853007988 */ /* 0x0005e80008000c0c */
[----:B------:R3:W-:Y:S04]  /*34c0*/  STS.128 [R84+UR12], R44 ;  /* 0x0000002c54007988 */ /* 0x0007e80008000c0c */
[----:B------:R4:W-:Y:S04]  /*34d0*/  STS.128 [R86+UR12], R48 ;  /* 0x0000003056007988 */ /* 0x0009e80008000c0c */
[----:B------:R5:W-:Y:S01]  /*34e0*/  STS.128 [R85+UR12], R52 ;  /* 0x0000003455007988 */ /* 0x000be20008000c0c */
[----:B-1----:R-:W-:-:S02]  /*34f0*/  LOP3.LUT R39, R88, 0x1c, RZ, 0xfc, !PT ;  /* 0x0000001c58277812 */ /* 0x002fc400078efcff */
[C---:B------:R-:W-:Y:S01]  /*3500*/  LOP3.LUT R37, R88.reuse, 0x18, RZ, 0xfc, !PT ;  /* 0x0000001858257812 */ /* 0x040fe200078efcff */
[----:B------:R1:W-:Y:S01]  /*3510*/  STS.128 [R87+UR12], R56 ;  /* 0x0000003857007988 */ /* 0x0003e20008000c0c */
[C---:B--2---:R-:W-:Y:S01]  /*3520*/  LOP3.LUT R43, R88.reuse, 0x30, RZ, 0xfc, !PT ;  /* 0x00000030582b7812 */ /* 0x044fe200078efcff */
[--C-:B------:R-:W-:Y:S01]  /*3530*/  IMAD.WIDE.U32 R82, R95, 0x100, R80.reuse ;  /* 0x000001005f527825 */ /* 0x100fe200078e0050 */
[C---:B------:R-:W-:Y:S01]  /*3540*/  LOP3.LUT R41, R88.reuse, 0x24, RZ, 0xfc, !PT ;  /* 0x0000002458297812 */ /* 0x040fe200078efcff */
[----:B------:R2:W-:Y:S01]  /*3550*/  STS.128 [R90+UR12], R60 ;  /* 0x0000003c5a007988 */ /* 0x0005e20008000c0c */
[C---:B---3--:R-:W-:Y:S01]  /*3560*/  LOP3.LUT R45, R88.reuse, 0x34, RZ, 0xfc, !PT ;  /* 0x00000034582d7812 */ /* 0x048fe200078efcff */
[--C-:B------:R-:W-:Y:S01]  /*3570*/  IMAD.WIDE.U32 R94, R37, 0x100, R80.reuse ;  /* 0x00000100255e7825 */ /* 0x100fe200078e0050 */
[C---:B------:R-:W-:Y:S01]  /*3580*/  LOP3.LUT R47, R88.reuse, 0x38, RZ, 0xfc, !PT ;  /* 0x00000038582f7812 */ /* 0x040fe200078efcff */
[----:B------:R3:W-:Y:S01]  /*3590*/  STS.128 [R91+UR12], R64 ;  /* 0x000000405b007988 */ /* 0x0007e20008000c0c */
[C---:B----4-:R-:W-:Y:S01]  /*35a0*/  LOP3.LUT R49, R88.reuse, 0x3c, RZ, 0xfc, !PT ;  /* 0x0000003c58317812 */ /* 0x050fe200078efcff */
[----:B------:R-:W-:Y:S01]  /*35b0*/  IMAD.WIDE.U32 R36, R45, 0x100, R80 ;  /* 0x000001002d247825 */ /* 0x000fe200078e0050 */
[C---:B------:R-:W-:Y:S01]  /*35c0*/  LOP3.LUT R51, R88.reuse, 0x40, RZ, 0xfc, !PT ;  /* 0x0000004058337812 */ /* 0x040fe200078efcff */
[----:B------:R-:W-:Y:S01]  /*35d0*/  BAR.SYNC.DEFER_BLOCKING 0x0 ;  /* 0x0000000000007b1d */ /* 0x000fe20000010000 */
[----:B-----5:R-:W-:-:S02]  /*35e0*/  LOP3.LUT R53, R88, 0x44, RZ, 0xfc, !PT ;  /* 0x0000004458357812 */ /* 0x020fc400078efcff */
[C---:B------:R-:W-:Y:S02]  /*35f0*/  LOP3.LUT R55, R88.reuse, 0x48, RZ, 0xfc, !PT ;  /* 0x0000004858377812 */ /* 0x040fe400078efcff */
[C---:B-1----:R-:W-:Y:S02]  /*3600*/  LOP3.LUT R57, R88.reuse, 0x4c, RZ, 0xfc, !PT ;  /* 0x0000004c58397812 */ /* 0x042fe400078efcff */
[----:B------:R-:W-:Y:S01]  /*3610*/  LOP3.LUT R59, R88, 0x50, RZ, 0xfc, !PT ;  /* 0x00000050583b7812 */ /* 0x000fe200078efcff */
[--C-:B--2---:R-:W-:Y:S01]  /*3620*/  IMAD.WIDE.U32 R60, R72, 0x100, R80.reuse ;  /* 0x00000100483c7825 */ /* 0x104fe200078e0050 */
[C---:B------:R-:W-:Y:S02]  /*3630*/  LOP3.LUT R87, R88.reuse, 0x28, RZ, 0xfc, !PT ;  /* 0x0000002858577812 */ /* 0x040fe400078efcff */
[----:B------:R-:W-:Y:S01]  /*3640*/  LOP3.LUT R85, R88, 0x2c, RZ, 0xfc, !PT ;  /* 0x0000002c58557812 */ /* 0x000fe200078efcff */
[----:B---3--:R-:W-:Y:S01]  /*3650*/  IMAD.WIDE.U32 R64, R89, 0x100, R80 ;  /* 0x0000010059407825 */ /* 0x008fe200078e0050 */
[----:B------:R-:W-:-:S03]  /*3660*/  IADD3 R82, P3, PT, R82, R0, RZ ;  /* 0x0000000052527210 */ /* 0x000fc60007f7e0ff */
[----:B------:R-:W-:Y:S01]  /*3670*/  IMAD.WIDE.U32 R90, R39, 0x100, R80 ;  /* 0x00000100275a7825 */ /* 0x000fe200078e0050 */
[----:B------:R-:W-:-:S03]  /*3680*/  IADD3 R64, P0, PT, R64, R0, RZ ;  /* 0x0000000040407210 */ /* 0x000fc60007f1e0ff */
[----:B------:R-:W-:Y:S01]  /*3690*/  IMAD.WIDE.U32 R38, R43, 0x100, R80 ;  /* 0x000001002b267825 */ /* 0x000fe200078e0050 */
[----:B------:R-:W-:-:S03]  /*36a0*/  IADD3 R90, P2, PT, R90, R0, RZ ;  /* 0x000000005a5a7210 */ /* 0x000fc60007f5e0ff */
[--C-:B------:R-:W-:Y:S01]  /*36b0*/  IMAD.WIDE.U32 R42, R49, 0x100, R80.reuse ;  /* 0x00000100312a7825 */ /* 0x100fe200078e0050 */
[----:B0-----:R-:W-:Y:S03]  /*36c0*/  STG.E desc[UR20][R2.64], R4 ;  /* 0x0000000402007986 */ /* 0x001fe6000c101914 */
[----:B------:R-:W-:-:S04]  /*36d0*/  IMAD.WIDE.U32 R48, R51, 0x100, R80 ;  /* 0x0000010033307825 */ /* 0x000fc800078e0050 */
        /* <DEDUP_REMOVED lines=10> */
[----:B------:R-:W-:Y:S01]  /*3780*/  IMAD.X R65, RZ, RZ, R65, P0 ;  /* 0x000000ffff417224 */ /* 0x000fe200000e0641 */
[----:B------:R-:W-:Y:S01]  /*3790*/  IADD3 R92, P0, PT, R92, R0, RZ ;  /* 0x000000005c5c7210 */ /* 0x000fe20007f1e0ff */
[----:B------:R-:W-:-:S04]  /*37a0*/  IMAD.WIDE.U32 R40, R47, 0x100, R80 ;  /* 0x000001002f287825 */ /* 0x000fc800078e0050 */
[----:B------:R-:W-:-:S04]  /*37b0*/  IMAD.WIDE.U32 R72, R76, 0x100, R80 ;  /* 0x000001004c487825 */ /* 0x000fc800078e0050 */
[----:B------:R-:W-:-:S04]  /*37c0*/  IMAD.WIDE.U32 R74, R77, 0x100, R80 ;  /* 0x000001004d4a7825 */ /* 0x000fc800078e0050 */
[----:B------:R-:W-:-:S04]  /*37d0*/  IMAD.WIDE.U32 R86, R87, 0x100, R80 ;  /* 0x0000010057567825 */ /* 0x000fc800078e0050 */
[----:B------:R-:W-:-:S04]  /*37e0*/  IMAD.WIDE.U32 R84, R85, 0x100, R80 ;  /* 0x0000010055547825 */ /* 0x000fc800078e0050 */
[----:B------:R-:W-:-:S04]  /*37f0*/  IMAD.WIDE.U32 R46, R68, 0x100, R80 ;  /* 0x00000100442e7825 */ /* 0x000fc800078e0050 */
[----:B------:R-:W-:Y:S01]  /*3800*/  IMAD.WIDE.U32 R76, R78, 0x100, R80 ;  /* 0x000001004e4c7825 */ /* 0x000fe200078e0050 */
[----:B------:R-:W-:-:S03]  /*3810*/  IADD3 R80, P4, PT, R102, R0, RZ ;  /* 0x0000000066507210 */ /* 0x000fc60007f9e0ff */
[----:B------:R-:W-:Y:S01]  /*3820*/  IMAD.X R93, RZ, RZ, R93, P0 ;  /* 0x000000ffff5d7224 */ /* 0x000fe200000e065d */
[-C--:B------:R-:W-:Y:S01]  /*3830*/  IADD3 R94, P0, PT, R94, R0.reuse, RZ ;  /* 0x000000005e5e7210 */ /* 0x080fe20007f1e0ff */
        /* <DEDUP_REMOVED lines=20> */
[----:B------:R-:W0:Y:S01]  /*3980*/  LDSM.16.M88.4 R36, [R69] ;  /* 0x000000004524783b */ /* 0x000e220000000200 */
[----:B------:R-:W-:Y:S01]  /*3990*/  IMAD.X R105, RZ, RZ, R41, P0 ;  /* 0x000000ffff697224 */ /* 0x000fe200000e0629 */
[-C--:B------:R-:W-:Y:S01]  /*39a0*/  IADD3 R108, P0, PT, R48, R0.reuse, RZ ;  /* 0x00000000306c7210 */ /* 0x080fe20007f1e0ff */
[----:B------:R-:W-:Y:S01]  /*39b0*/  IMAD.X R107, RZ, RZ, R43, P2 ;  /* 0x000000ffff6b7224 */ /* 0x000fe200010e062b */
[-C--:B------:R-:W-:Y:S01]  /*39c0*/  IADD3 R110, P2, PT, R50, R0.reuse, RZ ;  /* 0x00000000326e7210 */ /* 0x080fe20007f5e0ff */
[----:B------:R-:W1:Y:S01]  /*39d0*/  LDSM.16.M88.4 R40, [R69+0x100] ;  /* 0x000100004528783b */ /* 0x000e620000000200 */
[----:B------:R-:W-:Y:S01]  /*39e0*/  IMAD.X R53, RZ, RZ, R53, P3 ;  /* 0x000000ffff357224 */ /* 0x000fe200018e0635 */
[-C--:B------:R-:W-:Y:S01]  /*39f0*/  IADD3 R118, P3, PT, R58, R0.reuse, RZ ;  /* 0x000000003a767210 */ /* 0x080fe20007f7e0ff */
[----:B------:R-:W-:Y:S01]  /*3a00*/  IMAD.X R109, RZ, RZ, R49, P0 ;  /* 0x000000ffff6d7224 */ /* 0x000fe200000e0631 */
[-C--:B------:R-:W-:Y:S01]  /*3a10*/  IADD3 R54, P0, PT, R54, R0.reuse, RZ ;  /* 0x0000000036367210 */ /* 0x080fe20007f1e0ff */
[----:B------:R-:W-:Y:S01]  /*3a20*/  IMAD.X R111, RZ, RZ, R51, P2 ;  /* 0x000000ffff6f7224 */ /* 0x000fe200010e0633 */
[-C--:B------:R-:W-:Y:S01]  /*3a30*/  IADD3 R112, P2, PT, R44, R0.reuse, RZ ;  /* 0x000000002c707210 */ /* 0x080fe20007f5e0ff */
[----:B------:R-:W-:Y:S01]  /*3a40*/  LDSM.16.M88.4 R48, [R69+0x300] ;  /* 0x000300004530783b */ /* 0x000fe20000000200 */
        /* <DEDUP_REMOVED lines=10> */
[----:B------:R-:W2:Y:S01]  /*3af0*/  LDSM.16.M88.4 R44, [R69+0x200] ;  /* 0x00020000452c783b */ /* 0x000ea20000000200 */
[----:B------:R-:W-:Y:S01]  /*3b00*/  IMAD.X R117, RZ, RZ, R57, P2 ;  /* 0x000000ffff757224 */ /* 0x000fe200010e0639 */
[-C--:B------:R-:W-:Y:S01]  /*3b10*/  IADD3 R66, P2, PT, R66, R0.reuse, RZ ;  /* 0x0000000042427210 */ /* 0x080fe20007f5e0ff */
[----:B------:R-:W-:Y:S01]  /*3b20*/  IMAD.X R77, RZ, RZ, R77, P3 ;  /* 0x000000ffff4d7224 */ /* 0x000fe200018e064d */
[----:B------:R-:W3:Y:S01]  /*3b30*/  LDSM.16.M88.4 R56, [R69+0x400] ;  /* 0x000400004538783b */ /* 0x000ee20000000200 */
[----:B------:R-:W-:Y:S01]  /*3b40*/  IMAD.X R61, RZ, RZ, R61, P0 ;  /* 0x000000ffff3d7224 */ /* 0x000fe200000e063d */
[-C--:B------:R-:W-:Y:S01]  /*3b50*/  IADD3 R62, P0, PT, R62, R0.reuse, RZ ;  /* 0x000000003e3e7210 */ /* 0x080fe20007f1e0ff */
[----:B------:R-:W-:Y:S01]  /*3b60*/  IMAD.X R67, RZ, RZ, R67, P2 ;  /* 0x000000ffff437224 */ /* 0x000fe200010e0643 */
[----:B------:R-:W-:Y:S01]  /*3b70*/  IADD3 R74, P2, PT, R74, R0, RZ ;  /* 0x000000004a4a7210 */ /* 0x000fe20007f5e0ff */
[----:B------:R-:W-:-:S02]  /*3b80*/  IMAD.X R101, RZ, RZ, R101, P4 ;  /* 0x000000ffff657224 */ /* 0x000fc400020e0665 */
[----:B------:R-:W-:Y:S01]  /*3b90*/  IMAD.X R63, RZ, RZ, R63, P0 ;  /* 0x000000ffff3f7224 */ /* 0x000fe200000e063f */
[----:B------:R-:W-:Y:S01]  /*3ba0*/  IADD3 R72, P0, PT, R72, R0, RZ ;  /* 0x0000000048487210 */ /* 0x000fe20007f1e0ff */
[----:B------:R-:W-:Y:S01]  /*3bb0*/  IMAD.X R75, RZ, RZ, R75, P2 ;  /* 0x000000ffff4b7224 */ /* 0x000fe200010e064b */
[----:B0-----:R-:W-:Y:S03]  /*3bc0*/  STG.E desc[UR20][R2.64+0x80], R36 ;  /* 0x0000802402007986 */ /* 0x001fe6000c101914 */
[----:B------:R-:W-:Y:S01]  /*3bd0*/  IMAD.X R73, RZ, RZ, R73, P0 ;  /* 0x000000ffff497224 */ /* 0x000fe200000e0649 */
[----:B------:R-:W-:Y:S04]  /*3be0*/  STG.E desc[UR20][R64.64], R5 ;  /* 0x0000000540007986 */ /* 0x000fe8000c101914 */
[----:B------:R-:W-:Y:S04]  /*3bf0*/  STG.E desc[UR20][R64.64+0x80], R37 ;  /* 0x0000802540007986 */ /* 0x000fe8000c101914 */
[----:B------:R-:W-:Y:S04]  /*3c00*/  STG.E desc[UR20][R92.64], R6 ;  /* 0x000000065c007986 */ /* 0x000fe8000c101914 */
[----:B------:R-:W-:Y:S04]  /*3c10*/  STG.E desc[UR20][R92.64+0x80], R38 ;  /* 0x000080265c007986 */ /* 0x000fe8000c101914 */
[----:B------:R-:W-:Y:S04]  /*3c20*/  STG.E desc[UR20][R96.64], R7 ;  /* 0x0000000760007986 */ /* 0x000fe8000c101914 */
[----:B------:R-:W-:Y:S04]  /*3c30*/  STG.E desc[UR20][R96.64+0x80], R39 ;  /* 0x0000802760007986 */ /* 0x000fe8000c101914 */
[----:B------:R-:W-:Y:S04]  /*3c40*/  STG.E desc[UR20][R82.64], R8 ;  /* 0x0000000852007986 */ /* 0x000fe8000c101914 */
[----:B-1----:R-:W-:Y:S04]  /*3c50*/  STG.E desc[UR20][R82.64+0x80], R40 ;  /* 0x0000802852007986 */ /* 0x002fe8000c101914 */
[----:B------:R-:W0:Y:S04]  /*3c60*/  LDSM.16.M88.4 R4, [R69+0x500] ;  /* 0x000500004504783b */ /* 0x000e280000000200 */
[----:B------:R-:W-:Y:S04]  /*3c70*/  STG.E desc[UR20][R80.64], R9 ;  /* 0x0000000950007986 */ /* 0x000fe8000c101914 */
[----:B------:R-:W-:Y:S04]  /*3c80*/  STG.E desc[UR20][R80.64+0x80], R41 ;  /* 0x0000802950007986 */ /* 0x000fe8000c101914 */
[----:B------:R-:W-:Y:S04]  /*3c90*/  STG.E desc[UR20][R94.64], R10 ;  /* 0x0000000a5e007986 */ /* 0x000fe8000c101914 */
[----:B------:R-:W-:Y:S04]  /*3ca0*/  STG.E desc[UR20][R94.64+0x80], R42 ;  /* 0x0000802a5e007986 */ /* 0x000fe8000c101914 */
[----:B------:R-:W-:Y:S04]  /*3cb0*/  STG.E desc[UR20][R90.64], R11 ;  /* 0x0000000b5a007986 */ /* 0x000fe8000c101914 */
[----:B------:R-:W1:Y:S04]  /*3cc0*/  LDSM.16.M88.4 R8, [R69+0x600] ;  /* 0x000600004508783b */ /* 0x000e680000000200 */
[----:B------:R-:W4:Y:S04]  /*3cd0*/  LDSM.16.M88.4 R36, [R69+0x700] ;  /* 0x000700004524783b */ /* 0x000f280000000200 */
[----:B------:R0:W-:Y:S04]  /*3ce0*/  STG.E desc[UR20][R90.64+0x80], R43 ;  /* 0x0000802b5a007986 */ /* 0x0001e8000c101914 */
[----:B------:R0:W-:Y:S04]  /*3cf0*/  STG.E desc[UR20][R78.64], R12 ;  /* 0x0000000c4e007986 */ /* 0x0001e8000c101914 */
[----:B--2---:R2:W-:Y:S04]  /*3d00*/  STG.E desc[UR20][R78.64+0x80], R44 ;  /* 0x0000802c4e007986 */ /* 0x0045e8000c101914 */
[----:B------:R2:W-:Y:S04]  /*3d10*/  STG.E desc[UR20][R88.64], R13 ;  /* 0x0000000d58007986 */ /* 0x0005e8000c101914 */
        /* <DEDUP_REMOVED lines=14> */
[----:B---3--:R2:W-:Y:S04]  /*3e00*/  STG.E desc[UR20][R108.64+0x80], R56 ;  /* 0x000080386c007986 */ /* 0x0085e8000c101914 */
[----:B------:R2:W-:Y:S04]  /*3e10*/  STG.E desc[UR20][R110.64], R21 ;  /* 0x000000156e007986 */ /* 0x0005e8000c101914 */
[----:B------:R2:W-:Y:S04]  /*3e20*/  STG.E desc[UR20][R110.64+0x80], R57 ;  /* 0x000080396e007986 */ /* 0x0005e8000c101914 */
[----:B------:R2:W-:Y:S04]  /*3e30*/  STG.E desc[UR20][R52.64], R22 ;  /* 0x0000001634007986 */ /* 0x0005e8000c101914 */
[----:B------:R2:W-:Y:S04]  /*3e40*/  STG.E desc[UR20][R52.64+0x80], R58 ;  /* 0x0000803a34007986 */ /* 0x0005e8000c101914 */
[----:B------:R2:W-:Y:S04]  /*3e50*/  STG.E desc[UR20][R54.64], R23 ;  /* 0x0000001736007986 */ /* 0x0005e8000c101914 */
[----:B------:R2:W-:Y:S04]  /*3e60*/  STG.E desc[UR20][R54.64+0x80], R59 ;  /* 0x0000803b36007986 */ /* 0x0005e8000c101914 */
[----:B------:R2:W-:Y:S04]  /*3e70*/  STG.E desc[UR20][R112.64], R24 ;  /* 0x0000001870007986 */ /* 0x0005e8000c101914 */
[----:B0-----:R2:W-:Y:S04]  /*3e80*/  STG.E desc[UR20][R112.64+0x80], R4 ;  /* 0x0000800470007986 */ /* 0x0015e8000c101914 */
[----:B------:R2:W-:Y:S04]  /*3e90*/  STG.E desc[UR20][R114.64], R25 ;  /* 0x0000001972007986 */ /* 0x0005e8000c101914 */
[----:B------:R2:W-:Y:S04]  /*3ea0*/  STG.E desc[UR20][R114.64+0x80], R5 ;  /* 0x0000800572007986 */ /* 0x0005e8000c101914 */
[----:B------:R2:W-:Y:S04]  /*3eb0*/  STG.E desc[UR20][R116.64], R26 ;  /* 0x0000001a74007986 */ /* 0x0005e8000c101914 */
[----:B------:R2:W-:Y:S04]  /*3ec0*/  STG.E desc[UR20][R116.64+0x80], R6 ;  /* 0x0000800674007986 */ /* 0x0005e8000c101914 */
[----:B------:R2:W-:Y:S04]  /*3ed0*/  STG.E desc[UR20][R118.64], R27 ;  /* 0x0000001b76007986 */ /* 0x0005e8000c101914 */
[----:B------:R2:W-:Y:S04]  /*3ee0*/  STG.E desc[UR20][R118.64+0x80], R7 ;  /* 0x0000800776007986 */ /* 0x0005e8000c101914 */
[----:B------:R2:W-:Y:S04]  /*3ef0*/  STG.E desc[UR20][R60.64], R28 ;  /* 0x0000001c3c007986 */ /* 0x0005e8000c101914 */
[----:B-1----:R2:W-:Y:S04]  /*3f00*/  STG.E desc[UR20][R60.64+0x80], R8 ;  /* 0x000080083c007986 */ /* 0x0025e8000c101914 */
[----:B------:R2:W-:Y:S04]  /*3f10*/  STG.E desc[UR20][R66.64], R29 ;  /* 0x0000001d42007986 */ /* 0x0005e8000c101914 */
[----:B------:R2:W-:Y:S04]  /*3f20*/  STG.E desc[UR20][R66.64+0x80], R9 ;  /* 0x0000800942007986 */ /* 0x0005e8000c101914 */
[----:B------:R2:W-:Y:S04]  /*3f30*/  STG.E desc[UR20][R62.64], R30 ;  /* 0x0000001e3e007986 */ /* 0x0005e8000c101914 */
[----:B------:R2:W-:Y:S04]  /*3f40*/  STG.E desc[UR20][R62.64+0x80], R10 ;  /* 0x0000800a3e007986 */ /* 0x0005e8000c101914 */
[----:B------:R2:W-:Y:S04]  /*3f50*/  STG.E desc[UR20][R70.64], R31 ;  /* 0x0000001f46007986 */ /* 0x0005e8000c101914 */
[----:B------:R2:W-:Y:S04]  /*3f60*/  STG.E desc[UR20][R70.64+0x80], R11 ;  /* 0x0000800b46007986 */ /* 0x0005e8000c101914 */
[----:B------:R2:W-:Y:S04]  /*3f70*/  STG.E desc[UR20][R72.64], R32 ;  /* 0x0000002048007986 */ /* 0x0005e8000c101914 */
[----:B----4-:R2:W-:Y:S04]  /*3f80*/  STG.E desc[UR20][R72.64+0x80], R36 ;  /* 0x0000802448007986 */ /* 0x0105e8000c101914 */
[----:B------:R2:W-:Y:S04]  /*3f90*/  STG.E desc[UR20][R74.64], R33 ;  /* 0x000000214a007986 */ /* 0x0005e8000c101914 */
[----:B------:R2:W-:Y:S04]  /*3fa0*/  STG.E desc[UR20][R74.64+0x80], R37 ;  /* 0x000080254a007986 */ /* 0x0005e8000c101914 */
[----:B------:R2:W-:Y:S04]  /*3fb0*/  STG.E desc[UR20][R76.64], R34 ;  /* 0x000000224c007986 */ /* 0x0005e8000c101914 */
[----:B------:R2:W-:Y:S04]  /*3fc0*/  STG.E desc[UR20][R76.64+0x80], R38 ;  /* 0x000080264c007986 */ /* 0x0005e8000c101914 */
[----:B------:R2:W-:Y:S04]  /*3fd0*/  STG.E desc[UR20][R100.64], R35 ;  /* 0x0000002364007986 */ /* 0x0005e8000c101914 */
[----:B------:R2:W-:Y:S01]  /*3fe0*/  STG.E desc[UR20][R100.64+0x80], R39 ;  /* 0x0000802764007986 */ /* 0x0005e2000c101914 */
[----:B------:R-:W-:Y:S06]  /*3ff0*/  BAR.SYNC.DEFER_BLOCKING 0x0 ;  /* 0x0000000000007b1d */ /* 0x000fec0000010000 */
[----:B------:R-:W-:Y:S05]  /*4000*/  @P1 BRA `(.L_x_8) ;  /* 0x00000000009c1947 */ /* 0x000fea0003800000 */
[----:B------:R-:W-:Y:S01]  /*4010*/  NOP ;  /* 0x0000000000007918 */ /* 0x000fe20000000000 */
[----:B------:R-:W-:Y:S01]  /*4020*/  UMOV UR4, 0x50 ;  /* 0x0000005000047882 */ /* 0x000fe20000000000 */
[----:B------:R-:W-:Y:S01]  /*4030*/  IMAD.U32 R0, RZ, RZ, UR13 ;  /* 0x0000000dff007e24 */ /* 0x000fe2000f8e00ff */
[----:B------:R-:W-:Y:S01]  /*4040*/  ULEA UR11, UR11, UR4, 0x18 ;  /* 0x000000040b0b7291 */ /* 0x000fe2000f8ec0ff */
[----:B------:R-:W-:Y:S02]  /*4050*/  IMAD.MOV.U32 R3, RZ, RZ, 0x3 ;  /* 0x00000003ff037424 */ /* 0x000fe400078e00ff */
[----:B--2---:R-:W-:Y:S01]  /*4060*/  IMAD.MOV.U32 R7, RZ, RZ, 0x1 ;  /* 0x00000001ff077424 */ /* 0x004fe200078e00ff */
[----:B------:R-:W-:-:S04]  /*4070*/  LOP3.LUT R0, R0, 0xffff, RZ, 0xc0, !PT ;  /* 0x0000ffff00007812 */ /* 0x000fc800078ec0ff */
[----:B------:R-:W-:Y:S01]  /*4080*/  SHF.R.U32.HI R0, RZ, 0x5, R0 ;  /* 0x00000005ff007819 */ /* 0x000fe20000011600 */
[----:B------:R-:W0:Y:S04]  /*4090*/  LDS R5, [UR11] ;  /* 0x0000000bff057984 */ /* 0x000e280008000800 */
[----:B------:R-:W-:Y:S01]  /*40a0*/  VIADD R2, R0, 0x10 ;  /* 0x0000001000027836 */ /* 0x000fe20000000000 */
[----:B------:R-:W-:-:S04]  /*40b0*/  SHF.L.U32 R0, R3, R0, RZ ;  /* 0x0000000003007219 */ /* 0x000fc800000006ff */
[----:B------:R-:W-:-:S04]  /*40c0*/  SHF.L.U32 R3, R7, R2, RZ ;  /* 0x0000000207037219 */ /* 0x000fc800000006ff */
[----:B------:R-:W-:-:S04]  /*40d0*/  LOP3.LUT R0, R3, R0, RZ, 0xfc, !PT ;  /* 0x0000000003007212 */ /* 0x000fc800078efcff */
[C---:B------:R-:W-:Y:S02]  /*40e0*/  LOP3.LUT R2, R0.reuse, 0xffff, RZ, 0xc0, !PT ;  /* 0x0000ffff00027812 */ /* 0x040fe400078ec0ff */
[----:B0-----:R-:W-:-:S04]  /*40f0*/  LOP3.LUT R3, R0, 0xffff, R5, 0x80, !PT ;  /* 0x0000ffff00037812 */ /* 0x001fc800078e8005 */
[----:B------:R-:W-:-:S13]  /*4100*/  ISETP.NE.AND P0, PT, R3, R2, PT ;  /* 0x000000020300720c */ /* 0x000fda0003f05270 */
[----:B------:R-:W-:Y:S05]  /*4110*/  @P0 BRA `(.L_x_9) ;  /* 0x0000000000500947 */ /* 0x000fea0003800000 */
[----:B------:R-:W-:Y:S02]  /*4120*/  SHF.R.U32.HI R5, RZ, 0x10, R5 ;  /* 0x00000010ff057819 */ /* 0x000fe40000011605 */
[----:B------:R-:W-:-:S04]  /*4130*/  SHF.R.U32.HI R2, RZ, 0x10, R0 ;  /* 0x00000010ff027819 */ /* 0x000fc80000011600 */
[----:B------:R-:W-:-:S04]  /*4140*/  LOP3.LUT R5, R5, R2, RZ, 0xc0, !PT ;  /* 0x0000000205057212 */ /* 0x000fc800078ec0ff */
[----:B------:R-:W-:-:S13]  /*4150*/  ISETP.NE.AND P0, PT, R5, R2, PT ;  /* 0x000000020500720c */ /* 0x000fda0003f05270 */
[----:B------:R-:W-:Y:S05]  /*4160*/  @P0 BRA `(.L_x_10) ;  /* 0x0000000000300947 */ /* 0x000fea0003800000 */
[----:B------:R-:W-:Y:S01]  /*4170*/  R2UR UR4, R0 ;  /* 0x00000000000472ca */ /* 0x000fe200000e0000 */
[----:B------:R-:W-:Y:S01]  /*4180*/  VOTEU.ANY UR5, UPT, PT ;  /* 0x0000000000057886 */ /* 0x000fe200038e0100 */
[----:B------:R-:W0:Y:S01]  /*4190*/  S2R R0, SR_LANEID ;  /* 0x0000000000007919 */ /* 0x000e220000000000 */
[----:B------:R-:W-:-:S10]  /*41a0*/  UFLO.U32 UR5, UR5 ;  /* 0x00000005000572bd */ /* 0x000fd400080e0000 */
[----:B------:R-:W-:-:S06]  /*41b0*/  ULOP3.LUT UR4, URZ, UR4, URZ, 0x33, !UPT ;  /* 0x00000004ff047292 */ /* 0x000fcc000f8e33ff */
[----:B------:R-:W-:-:S04]  /*41c0*/  IMAD.U32 R2, RZ, RZ, UR4 ;  /* 0x00000004ff027e24 */ /* 0x000fc8000f8e00ff */
[----:B------:R-:W1:Y:S02]  /*41d0*/  REDUX UR6, R2 ;  /* 0x00000000020673c4 */ /* 0x000e640000000000 */
[----:B------:R3:W-:Y:S01]  /*41e0*/  UTCATOMSWS.AND URZ, UR4 ;  /* 0x0000000400ff79e3 */ /* 0x0007e20008000000 */
[----:B0-----:R-:W-:Y:S01]  /*41f0*/  ISETP.EQ.U32.AND P0, PT, R0, UR5, PT ;  /* 0x0000000500007c0c */ /* 0x001fe2000bf02070 */
[----:B-1----:R-:W-:-:S12]  /*4200*/  IMAD.U32 R0, RZ, RZ, UR6 ;  /* 0x00000006ff007e24 */ /* 0x002fd8000f8e00ff */
[----:B------:R3:W-:Y:S01]  /*4210*/  @P0 ATOMS.AND RZ, [UR11], R0 ;  /* 0x00000000ffff098c */ /* 0x0007e2000a80000b */
[----:B------:R-:W-:Y:S05]  /*4220*/  BRA `(.L_x_8) ;  /* 0x0000000000147947 */ /* 0x000fea0003800000 */
.L_x_10:
[----:B------:R-:W-:-:S07]  /*4230*/  MOV R2, 0x4250 ;  /* 0x0000425000027802 */ /* 0x000fce0000000f00 */
[----:B------:R-:W-:Y:S05]  /*4240*/  CALL.REL.NOINC `($__internal_0_$__cuda_sm10x_tcgen05_guardrail_trap_col_being_dealloced_not_returned_by_alloc) ;  /* 0x0000000000207944 */ /* 0x000fea0003c00000 */
[----:B------:R-:W-:Y:S05]  /*4250*/  BRA `(.L_x_8) ;  /* 0x0000000000087947 */ /* 0x000fea0003800000 */
.L_x_9:
[----:B------:R-:W-:-:S07]  /*4260*/  MOV R2, 0x4280 ;  /* 0x0000428000027802 */ /* 0x000fce0000000f00 */
[----:B------:R-:W-:Y:S05]  /*4270*/  CALL.REL.NOINC `($__internal_2_$__cuda_sm10x_tcgen05_guardrail_trap_unallocated_columns_being_dealloced) ;  /* 0x00000000002c7944 */ /* 0x000fea0003c00000 */
.L_x_8:
[----:B------:R-:W-:Y:S01]  /*4280*/  NOP ;  /* 0x0000000000007918 */ /* 0x000fe20000000000 */
[----:B---3--:R-:W-:Y:S05]  /*4290*/  EXIT ;  /* 0x000000000000794d */ /* 0x008fea0003800000 */
.L_x_7:
[----:B------:R-:W0:Y:S02]  /*42a0*/  SYNCS.PHASECHK.TRANS64.TRYWAIT P0, [UR12+0x6000], RZ ;  /* 0x006000ffff0075a7 */ /* 0x000e24000800110c */
[----:B0-----:R-:W-:Y:S05]  /*42b0*/  @!P0 BRA `(.L_x_7) ;  /* 0xfffffffc00f88947 */ /* 0x001fea000383ffff */
[----:B------:R-:W-:Y:S05]  /*42c0*/  BRA `(.L_x_11) ;  /* 0xffffffec00847947 */ /* 0x000fea000383ffff */
        .weak           $__internal_0_$__cuda_sm10x_tcgen05_guardrail_trap_col_being_dealloced_not_returned_by_alloc
        .type           $__internal_0_$__cuda_sm10x_tcgen05_guardrail_trap_col_being_dealloced_not_returned_by_alloc,@function
        .size           $__internal_0_$__cuda_sm10x_tcgen05_guardrail_trap_col_being_dealloced_not_returned_by_alloc,($__internal_1_$__cuda_sm10x_tcgen05_guardrail_trap_phase_invalid_during_alloc - $__internal_0_$__cuda_sm10x_tcgen05_guardrail_trap_col_being_dealloced_not_returned_by_alloc)
$__internal_0_$__cuda_sm10x_tcgen05_guardrail_trap_col_being_dealloced_not_returned_by_alloc:
[----:B------:R-:W-:Y:S05]  /*42d0*/  BPT.TRAP 0x1 ;  /* 0x000000040000795c */ /* 0x000fea0000300000 */
[----:B------:R-:W-:-:S04]  /*42e0*/  IMAD.MOV.U32 R3, RZ, RZ, 0x0 ;  /* 0x00000000ff037424 */ /* 0x000fc800078e00ff */
[----:B------:R-:W-:Y:S05]  /*42f0*/  RET.REL.NODEC R2 `(gluon_mma) ;  /* 0xffffffbc02407950 */ /* 0x000fea0003c3ffff */
        .weak           $__internal_1_$__cuda_sm10x_tcgen05_guardrail_trap_phase_invalid_during_alloc
        .type           $__internal_1_$__cuda_sm10x_tcgen05_guardrail_trap_phase_invalid_during_alloc,@function
        .size           $__internal_1_$__cuda_sm10x_tcgen05_guardrail_trap_phase_invalid_during_alloc,($__internal_2_$__cuda_sm10x_tcgen05_guardrail_trap_unallocated_columns_being_dealloced - $__internal_1_$__cuda_sm10x_tcgen05_guardrail_trap_phase_invalid_during_alloc)
$__internal_1_$__cuda_sm10x_tcgen05_guardrail_trap_phase_invalid_during_alloc:
[----:B------:R-:W-:Y:S05]  /*4300*/  BPT.TRAP 0x1 ;  /* 0x000000040000795c */ /* 0x000fea0000300000 */
[----:B------:R-:W-:-:S04]  /*4310*/  IMAD.MOV.U32 R3, RZ, RZ, 0x0 ;  /* 0x00000000ff037424 */ /* 0x000fc800078e00ff */
[----:B------:R-:W-:Y:S05]  /*4320*/  RET.REL.NODEC R2 `(gluon_mma) ;  /* 0xffffffbc02347950 */ /* 0x000fea0003c3ffff */
        .weak           $__internal_2_$__cuda_sm10x_tcgen05_guardrail_trap_unallocated_columns_being_dealloced
        .type           $__internal_2_$__cuda_sm10x_tcgen05_guardrail_trap_unallocated_columns_being_dealloced,@function
        .size           $__internal_2_$__cuda_sm10x_tcgen05_guardrail_trap_unallocated_columns_being_dealloced,(.L_x_15 - $__internal_2_$__cuda_sm10x_tcgen05_guardrail_trap_unallocated_columns_being_dealloced)
$__internal_2_$__cuda_sm10x_tcgen05_guardrail_trap_unallocated_columns_being_dealloced:
[----:B------:R-:W-:Y:S05]  /*4330*/  BPT.TRAP 0x1 ;  /* 0x000000040000795c */ /* 0x000fea0000300000 */
[----:B------:R-:W-:-:S04]  /*4340*/  IMAD.MOV.U32 R3, RZ, RZ, 0x0 ;  /* 0x00000000ff037424 */ /* 0x000fc800078e00ff */
[----:B------:R-:W-:Y:S05]  /*4350*/  RET.REL.NODEC R2 `(gluon_mma) ;  /* 0xffffffbc02287950 */ /* 0x000fea0003c3ffff */
.L_x_12:
[----:B------:R-:W-:-:S00]  /*4360*/  BRA `(.L_x_12) ;  /* 0xfffffffc00fc7947 */ /* 0x000fc0000383ffff */
[----:B------:R-:W-:-:S00]  /*4370*/  NOP ;  /* 0x0000000000007918 */ /* 0x000fc00000000000 */
        /* <DEDUP_REMOVED lines=8> */
.L_x_15:


//--------------------- .nv.shared.gluon_mma      --------------------------
	.section	.nv.shared.gluon_mma,"aw",@nobits
	.sectionflags	@""
	.align	16
	.zero		1024


//--------------------- .nv.shared.reserved.0     --------------------------
	.section	.nv.shared.reserved.0,"aw",@nobits
	.align	8
	.weak		__nv_reservedSMEM_offset_0_alias
	.size		__nv_reservedSMEM_offset_0_alias, 0, 64
	.other		__nv_reservedSMEM_offset_0_alias,@"STO_CUDA_RESERVED_SHARED STV_DEFAULT"
__nv_reservedSMEM_offset_0_alias:
	.zero		0
.nv.shared.reserved.0:
	.zero		64
	.weak		__nv_reservedSMEM_allocation_phase
	.type		__nv_reservedSMEM_allocation_phase,@object
	.size		__nv_reservedSMEM_allocation_phase,(.L_0 - __nv_reservedSMEM_allocation_phase)
__nv_reservedSMEM_allocation_phase:
	.zero		1
.L_0:
	.zero		7
	.weak		__nv_reservedSMEM_devtool_atexit_pc
	.type		__nv_reservedSMEM_devtool_atexit_pc,@object
	.size		__nv_reservedSMEM_devtool_atexit_pc,(__nv_reservedSMEM_allocation_mask - __nv_reservedSMEM_devtool_atexit_pc)
__nv_reservedSMEM_devtool_atexit_pc:
	.zero		8
	.weak		__nv_reservedSMEM_allocation_mask
	.type		__nv_reservedSMEM_allocation_mask,@object
	.size		__nv_reservedSMEM_allocation_mask,(.L_2 - __nv_reservedSMEM_allocation_mask)
__nv_reservedSMEM_allocation_mask:
	.zero		4
.L_2:


//--------------------- .nv.constant0.gluon_mma   --------------------------
	.section	.nv.constant0.gluon_mma,"a",@progbits
	.sectionflags	@""
	.align	4
.nv.constant0.gluon_mma:
	.zero		936


//--------------------- SYMBOLS --------------------------

	.type		.nv.reservedSmem.offset0,@object
	.size		.nv.reservedSmem.offset0,0x4
	.type		.nv.reservedSmem.cap,@object
	.size		.nv.reservedSmem.cap,0x4
